// auto-generated by cutlass_sweep.gemm — config: {"arch": "sm_100", "cluster_m": 2, "cluster_n": 2, "dtype": "e4m3", "stages": 3, "tile_k": 32, "tile_m": 256, "tile_n": 256}
#include "cutlass/cutlass.h"
#include "cutlass/gemm/collective/collective_builder.hpp"
#include "cutlass/gemm/device/gemm_universal_adapter.h"
#include "cutlass/gemm/kernel/gemm_universal.hpp"
#include "cutlass/epilogue/collective/collective_builder.hpp"

using ElemA = cutlass::float_e4m3_t;
using ElemB = cutlass::float_e4m3_t;
using ElemCD = cutlass::float_e4m3_t;
using Acc  = float;
using TileShape    = cute::Shape<cute::_256, cute::_256, cute::_32>;
using ClusterShape = cute::Shape<cute::_2, cute::_2, cute::_1>;

using CollectiveEpilogue = typename cutlass::epilogue::collective::CollectiveBuilder<
    cutlass::arch::Sm100, cutlass::arch::OpClassTensorOp,
    TileShape, ClusterShape,
    cutlass::epilogue::collective::EpilogueTileAuto,
    Acc, Acc,
    ElemCD, cutlass::layout::RowMajor, 128 / cutlass::sizeof_bits<ElemCD>::value,
    ElemCD, cutlass::layout::RowMajor, 128 / cutlass::sizeof_bits<ElemCD>::value,
    cutlass::epilogue::collective::EpilogueScheduleAuto
  >::CollectiveOp;

using CollectiveMainloop = typename cutlass::gemm::collective::CollectiveBuilder<
    cutlass::arch::Sm100, cutlass::arch::OpClassTensorOp,
    ElemA, cutlass::layout::RowMajor, 128 / cutlass::sizeof_bits<ElemA>::value,
    ElemB, cutlass::layout::ColumnMajor, 128 / cutlass::sizeof_bits<ElemB>::value,
    Acc,
    TileShape, ClusterShape,
    cutlass::gemm::collective::StageCount<3>,
    cutlass::gemm::collective::KernelScheduleAuto
  >::CollectiveOp;

using GemmKernel = cutlass::gemm::kernel::GemmUniversal<
    cute::Shape<int,int,int,int>,
    CollectiveMainloop,
    CollectiveEpilogue
>;
using Gemm = cutlass::gemm::device::GemmUniversalAdapter<GemmKernel>;

// Force the device kernel symbol into the cubin without needing a host main.
auto* _anchor = &cutlass::device_kernel<GemmKernel>;


// ===== COMPILED SASS (sm_100a) =====

	.target	sm_100a

	.elftype	@"ET_EXEC"


//--------------------- .note.nv.tkinfo           --------------------------
	.section	.note.nv.tkinfo,"",@"SHT_NOTE"
	.sectionflags	@"SHF_NOTE_NV_TKINFO"
	.tkinfo
        /*0018*/ 	.word	0x00000002
        /*0030*/ 	.string	""
        /*0030*/ 	.string	"ptxas"
        /*0030*/ 	.string	"Cuda compilation tools, release 13.0, V13.0.88"
        /*0030*/ 	.string	"Build cuda_13.0.r13.0/compiler.36424714_0"
        /*0030*/ 	.string	"-arch sm_100a -m 64 "



//--------------------- .note.nv.cuinfo           --------------------------
	.section	.note.nv.cuinfo,"",@"SHT_NOTE"
	.sectionflags	@"SHF_NOTE_NV_CUINFO"
        /*0018*/ 	.short	0x0002
        /*001a*/ 	.short	0x0064
        /*001c*/ 	.short	0x0082
	.zero		2


//--------------------- .nv.info                  --------------------------
	.section	.nv.info,"",@"SHT_CUDA_INFO"
	.align	4


	//----- nvinfo : EIATTR_REGCOUNT
	.align		4
        /*0000*/ 	.byte	0x04, 0x2f
        /*0002*/ 	.short	(.L_20 - .L_19)
	.align		4
.L_19:
        /*0004*/ 	.word	index@(_ZN7cutlass13device_kernelINS_4gemm6kernel13GemmUniversalIN4cute5tupleIJiiiiEEENS1_10collective13CollectiveMmaINS1_35MainloopSm100TmaUmmaWarpSpecializedILi3ELi2ELi2ENS5_IJNS4_1CILi2EEESB_NSA_ILi1EEEEEEEENS5_IJNSA_ILi256EEESF_NSA_ILi32EEEEEENS_12float_e4m3_tENS5_IJlSC_lEEESI_SJ_NS4_8TiledMMAINS4_8MMA_AtomIJNS4_10MMA_TraitsINS4_25SM100_MMA_F8F6F4_2x1SM_SSEJSI_SI_fSF_SF_NS4_17integral_constantINS4_4UMMA5MajorELSQ_0EEESR_NSO_INSP_7ScaleInELSS_0EEEST_EEEEEENS4_6LayoutINS5_IJSC_SC_SC_EEENS5_IJNSA_ILi0EEESY_SY_EEEEENS5_IJNS4_10UnderscoreES11_S11_EEEEENS4_28SM100_TMA_2SM_LOAD_MULTICASTENS4_14ComposedLayoutINS4_7SwizzleILi1ELi4ELi3EEENS4_18smem_ptr_flag_bitsILi8EEENSW_INS5_IJNSA_ILi8EEESG_EEENS5_IJSG_SC_EEEEEEEvNS4_8identityENS4_18SM100_TMA_2SM_LOADES1E_vS1F_EENS_8epilogue10collective18CollectiveEpilogueINS1I_23Sm100TmaWarpSpecializedILi4ELi2ELi64ELb0ELb0EEEJNS5_IJNSA_ILi128EEESF_SG_EEENS5_IJNSW_IS1N_SC_EENSW_INSA_ILi64EEESC_EEEEESI_SJ_SI_SJ_NS1I_6fusion15FusionCallbacksIS1M_NS1T_17LinearCombinationISI_fSI_fLNS_15FloatRoundStyleE2EEES1O_S1S_JEEENS4_5SM1004TMEM4LOAD26SM100_TMEM_LOAD_32dp32b64xENS4_13SM90_TMA_LOADENS15_INS16_ILi2ELi4ELi3EEES19_NSW_INS5_IJS1A_S1Q_EEENS5_IJS1Q_SC_EEEEEEENS4_39AutoVectorizingCopyWithAssumedAlignmentILi128EEENS4_14SM90_TMA_STOREES28_S2A_S2A_EEEvvEEEEvNT_6ParamsE)
        /*0008*/ 	.word	0x000000cf


	//----- nvinfo : EIATTR_FRAME_SIZE
	.align		4
.L_20:
        /*000c*/ 	.byte	0x04, 0x11
        /*000e*/ 	.short	(.L_22 - .L_21)
	.align		4
.L_21:
        /*0010*/ 	.word	index@($__internal_2_$__cuda_sm10x_tcgen05_guardrail_trap_unallocated_columns_being_dealloced)
        /*0014*/ 	.word	0x00000000


	//----- nvinfo : EIATTR_FRAME_SIZE
	.align		4
.L_22:
        /*0018*/ 	.byte	0x04, 0x11
        /*001a*/ 	.short	(.L_24 - .L_23)
	.align		4
.L_23:
        /*001c*/ 	.word	index@($__internal_1_$__cuda_sm10x_tcgen05_guardrail_trap_phase_invalid_during_alloc)
        /*0020*/ 	.word	0x00000000


	//----- nvinfo : EIATTR_FRAME_SIZE
	.align		4
.L_24:
        /*0024*/ 	.byte	0x04, 0x11
        /*0026*/ 	.short	(.L_26 - .L_25)
	.align		4
.L_25:
        /*0028*/ 	.word	index@($__internal_0_$__cuda_sm10x_tcgen05_guardrail_trap_col_being_dealloced_not_returned_by_alloc)
        /*002c*/ 	.word	0x00000000


	//----- nvinfo : EIATTR_FRAME_SIZE
	.align		4
.L_26:
        /*0030*/ 	.byte	0x04, 0x11
        /*0032*/ 	.short	(.L_28 - .L_27)
	.align		4
.L_27:
        /*0034*/ 	.word	index@(_ZN7cutlass13device_kernelINS_4gemm6kernel13GemmUniversalIN4cute5tupleIJiiiiEEENS1_10collective13CollectiveMmaINS1_35MainloopSm100TmaUmmaWarpSpecializedILi3ELi2ELi2ENS5_IJNS4_1CILi2EEESB_NSA_ILi1EEEEEEEENS5_IJNSA_ILi256EEESF_NSA_ILi32EEEEEENS_12float_e4m3_tENS5_IJlSC_lEEESI_SJ_NS4_8TiledMMAINS4_8MMA_AtomIJNS4_10MMA_TraitsINS4_25SM100_MMA_F8F6F4_2x1SM_SSEJSI_SI_fSF_SF_NS4_17integral_constantINS4_4UMMA5MajorELSQ_0EEESR_NSO_INSP_7ScaleInELSS_0EEEST_EEEEEENS4_6LayoutINS5_IJSC_SC_SC_EEENS5_IJNSA_ILi0EEESY_SY_EEEEENS5_IJNS4_10UnderscoreES11_S11_EEEEENS4_28SM100_TMA_2SM_LOAD_MULTICASTENS4_14ComposedLayoutINS4_7SwizzleILi1ELi4ELi3EEENS4_18smem_ptr_flag_bitsILi8EEENSW_INS5_IJNSA_ILi8EEESG_EEENS5_IJSG_SC_EEEEEEEvNS4_8identityENS4_18SM100_TMA_2SM_LOADES1E_vS1F_EENS_8epilogue10collective18CollectiveEpilogueINS1I_23Sm100TmaWarpSpecializedILi4ELi2ELi64ELb0ELb0EEEJNS5_IJNSA_ILi128EEESF_SG_EEENS5_IJNSW_IS1N_SC_EENSW_INSA_ILi64EEESC_EEEEESI_SJ_SI_SJ_NS1I_6fusion15FusionCallbacksIS1M_NS1T_17LinearCombinationISI_fSI_fLNS_15FloatRoundStyleE2EEES1O_S1S_JEEENS4_5SM1004TMEM4LOAD26SM100_TMEM_LOAD_32dp32b64xENS4_13SM90_TMA_LOADENS15_INS16_ILi2ELi4ELi3EEES19_NSW_INS5_IJS1A_S1Q_EEENS5_IJS1Q_SC_EEEEEEENS4_39AutoVectorizingCopyWithAssumedAlignmentILi128EEENS4_14SM90_TMA_STOREES28_S2A_S2A_EEEvvEEEEvNT_6ParamsE)
        /*0038*/ 	.word	0x00000000


	//----- nvinfo : EIATTR_MIN_STACK_SIZE
	.align		4
.L_28:
        /*003c*/ 	.byte	0x04, 0x12
        /*003e*/ 	.short	(.L_30 - .L_29)
	.align		4
.L_29:
        /*0040*/ 	.word	index@(_ZN7cutlass13device_kernelINS_4gemm6kernel13GemmUniversalIN4cute5tupleIJiiiiEEENS1_10collective13CollectiveMmaINS1_35MainloopSm100TmaUmmaWarpSpecializedILi3ELi2ELi2ENS5_IJNS4_1CILi2EEESB_NSA_ILi1EEEEEEEENS5_IJNSA_ILi256EEESF_NSA_ILi32EEEEEENS_12float_e4m3_tENS5_IJlSC_lEEESI_SJ_NS4_8TiledMMAINS4_8MMA_AtomIJNS4_10MMA_TraitsINS4_25SM100_MMA_F8F6F4_2x1SM_SSEJSI_SI_fSF_SF_NS4_17integral_constantINS4_4UMMA5MajorELSQ_0EEESR_NSO_INSP_7ScaleInELSS_0EEEST_EEEEEENS4_6LayoutINS5_IJSC_SC_SC_EEENS5_IJNSA_ILi0EEESY_SY_EEEEENS5_IJNS4_10UnderscoreES11_S11_EEEEENS4_28SM100_TMA_2SM_LOAD_MULTICASTENS4_14ComposedLayoutINS4_7SwizzleILi1ELi4ELi3EEENS4_18smem_ptr_flag_bitsILi8EEENSW_INS5_IJNSA_ILi8EEESG_EEENS5_IJSG_SC_EEEEEEEvNS4_8identityENS4_18SM100_TMA_2SM_LOADES1E_vS1F_EENS_8epilogue10collective18CollectiveEpilogueINS1I_23Sm100TmaWarpSpecializedILi4ELi2ELi64ELb0ELb0EEEJNS5_IJNSA_ILi128EEESF_SG_EEENS5_IJNSW_IS1N_SC_EENSW_INSA_ILi64EEESC_EEEEESI_SJ_SI_SJ_NS1I_6fusion15FusionCallbacksIS1M_NS1T_17LinearCombinationISI_fSI_fLNS_15FloatRoundStyleE2EEES1O_S1S_JEEENS4_5SM1004TMEM4LOAD26SM100_TMEM_LOAD_32dp32b64xENS4_13SM90_TMA_LOADENS15_INS16_ILi2ELi4ELi3EEES19_NSW_INS5_IJS1A_S1Q_EEENS5_IJS1Q_SC_EEEEEEENS4_39AutoVectorizingCopyWithAssumedAlignmentILi128EEENS4_14SM90_TMA_STOREES28_S2A_S2A_EEEvvEEEEvNT_6ParamsE)
        /*0044*/ 	.word	0x00000000
.L_30:


//--------------------- .nv.compat                --------------------------
	.section	.nv.compat,"",@"SHT_CUDA_COMPAT_INFO"
	.align	4
        /*0000*/ 	.byte	0x02, 0x09, 0x01, 0x00, 0x02, 0x02, 0x02, 0x00, 0x02, 0x05, 0x05, 0x00, 0x03, 0x07, 0x01, 0x01
        /*0010*/ 	.byte	0x02, 0x03, 0x01, 0x00, 0x02, 0x06, 0x01, 0x00, 0x04, 0x0b, 0x08, 0x00, 0x09, 0x00, 0x00, 0x00
        /*0020*/ 	.byte	0x00, 0x00, 0x00, 0x00


//--------------------- .nv.info._ZN7cutlass13device_kernelINS_4gemm6kernel13GemmUniversalIN4cute5tupleIJiiiiEEENS1_10collective13CollectiveMmaINS1_35MainloopSm100TmaUmmaWarpSpecializedILi3ELi2ELi2ENS5_IJNS4_1CILi2EEESB_NSA_ILi1EEEEEEEENS5_IJNSA_ILi256EEESF_NSA_ILi32EEEEEENS_12float_e4m3_tENS5_IJlSC_lEEESI_SJ_NS4_8TiledMMAINS4_8MMA_AtomIJNS4_10MMA_TraitsINS4_25SM100_MMA_F8F6F4_2x1SM_SSEJSI_SI_fSF_SF_NS4_17integral_constantINS4_4UMMA5MajorELSQ_0EEESR_NSO_INSP_7ScaleInELSS_0EEEST_EEEEEENS4_6LayoutINS5_IJSC_SC_SC_EEENS5_IJNSA_ILi0EEESY_SY_EEEEENS5_IJNS4_10UnderscoreES11_S11_EEEEENS4_28SM100_TMA_2SM_LOAD_MULTICASTENS4_14ComposedLayoutINS4_7SwizzleILi1ELi4ELi3EEENS4_18smem_ptr_flag_bitsILi8EEENSW_INS5_IJNSA_ILi8EEESG_EEENS5_IJSG_SC_EEEEEEEvNS4_8identityENS4_18SM100_TMA_2SM_LOADES1E_vS1F_EENS_8epilogue10collective18CollectiveEpilogueINS1I_23Sm100TmaWarpSpecializedILi4ELi2ELi64ELb0ELb0EEEJNS5_IJNSA_ILi128EEESF_SG_EEENS5_IJNSW_IS1N_SC_EENSW_INSA_ILi64EEESC_EEEEESI_SJ_SI_SJ_NS1I_6fusion15FusionCallbacksIS1M_NS1T_17LinearCombinationISI_fSI_fLNS_15FloatRoundStyleE2EEES1O_S1S_JEEENS4_5SM1004TMEM4LOAD26SM100_TMEM_LOAD_32dp32b64xENS4_13SM90_TMA_LOADENS15_INS16_ILi2ELi4ELi3EEES19_NSW_INS5_IJS1A_S1Q_EEENS5_IJS1Q_SC_EEEEEEENS4_39AutoVectorizingCopyWithAssumedAlignmentILi128EEENS4_14SM90_TMA_STOREES28_S2A_S2A_EEEvvEEEEvNT_6ParamsE --------------------------
	.section	.nv.info._ZN7cutlass13device_kernelINS_4gemm6kernel13GemmUniversalIN4cute5tupleIJiiiiEEENS1_10collective13CollectiveMmaINS1_35MainloopSm100TmaUmmaWarpSpecializedILi3ELi2ELi2ENS5_IJNS4_1CILi2EEESB_NSA_ILi1EEEEEEEENS5_IJNSA_ILi256EEESF_NSA_ILi32EEEEEENS_12float_e4m3_tENS5_IJlSC_lEEESI_SJ_NS4_8TiledMMAINS4_8MMA_AtomIJNS4_10MMA_TraitsINS4_25SM100_MMA_F8F6F4_2x1SM_SSEJSI_SI_fSF_SF_NS4_17integral_constantINS4_4UMMA5MajorELSQ_0EEESR_NSO_INSP_7ScaleInELSS_0EEEST_EEEEEENS4_6LayoutINS5_IJSC_SC_SC_EEENS5_IJNSA_ILi0EEESY_SY_EEEEENS5_IJNS4_10UnderscoreES11_S11_EEEEENS4_28SM100_TMA_2SM_LOAD_MULTICASTENS4_14ComposedLayoutINS4_7SwizzleILi1ELi4ELi3EEENS4_18smem_ptr_flag_bitsILi8EEENSW_INS5_IJNSA_ILi8EEESG_EEENS5_IJSG_SC_EEEEEEEvNS4_8identityENS4_18SM100_TMA_2SM_LOADES1E_vS1F_EENS_8epilogue10collective18CollectiveEpilogueINS1I_23Sm100TmaWarpSpecializedILi4ELi2ELi64ELb0ELb0EEEJNS5_IJNSA_ILi128EEESF_SG_EEENS5_IJNSW_IS1N_SC_EENSW_INSA_ILi64EEESC_EEEEESI_SJ_SI_SJ_NS1I_6fusion15FusionCallbacksIS1M_NS1T_17LinearCombinationISI_fSI_fLNS_15FloatRoundStyleE2EEES1O_S1S_JEEENS4_5SM1004TMEM4LOAD26SM100_TMEM_LOAD_32dp32b64xENS4_13SM90_TMA_LOADENS15_INS16_ILi2ELi4ELi3EEES19_NSW_INS5_IJS1A_S1Q_EEENS5_IJS1Q_SC_EEEEEEENS4_39AutoVectorizingCopyWithAssumedAlignmentILi128EEENS4_14SM90_TMA_STOREES28_S2A_S2A_EEEvvEEEEvNT_6ParamsE,"",@"SHT_CUDA_INFO"
	.sectionflags	@""
	.align	4


	//----- nvinfo : EIATTR_CUDA_API_VERSION
	.align		4
        /*0000*/ 	.byte	0x04, 0x37
        /*0002*/ 	.short	(.L_32 - .L_31)
.L_31:
        /*0004*/ 	.word	0x00000082


	//----- nvinfo : EIATTR_KPARAM_INFO
	.align		4
.L_32:
        /*0008*/ 	.byte	0x04, 0x17
        /*000a*/ 	.short	(.L_34 - .L_33)
.L_33:
        /*000c*/ 	.word	0x00000000
        /*0010*/ 	.short	0x0000
        /*0012*/ 	.short	0x0000
        /*0014*/ 	.byte	0x00, 0xf0, 0x01, 0x20


	//----- nvinfo : EIATTR_AT_ENTRY_FRAGMENTS
	.align		4
.L_34:
        /*0018*/ 	.byte	0x04, 0x4f
        /*001a*/ 	.short	(.L_36 - .L_35)


	//   ....[0]....
.L_35:
        /*001c*/ 	.word	0x00000007


	//----- nvinfo : EIATTR_RESERVED_SMEM_USED
	.align		4
.L_36:
        /*0020*/ 	.byte	0x01, 0x41
	.zero		2


	//----- nvinfo : EIATTR_SPARSE_MMA_MASK
	.align		4
        /*0024*/ 	.byte	0x03, 0x50
        /*0026*/ 	.short	0x0000


	//----- nvinfo : EIATTR_TCGEN05_2CTA_USED
	.align		4
        /*0028*/ 	.byte	0x01, 0x52
	.zero		2


	//----- nvinfo : EIATTR_MAXREG_COUNT
	.align		4
        /*002c*/ 	.byte	0x03, 0x1b
        /*002e*/ 	.short	0x00ff


	//----- nvinfo : EIATTR_NUM_BARRIERS
	.align		4
        /*0030*/ 	.byte	0x02, 0x4c
        /*0032*/ 	.byte	0x07
	.zero		1


	//----- nvinfo : EIATTR_EXTERNS
	.align		4
        /*0034*/ 	.byte	0x04, 0x0f
        /*0036*/ 	.short	(.L_38 - .L_37)


	//   ....[0]....
	.align		4
.L_37:
        /*0038*/ 	.word	index@(__assertfail)


	//----- nvinfo : EIATTR_MERCURY_ISA_VERSION
	.align		4
.L_38:
        /*003c*/ 	.byte	0x03, 0x5f
        /*003e*/ 	.short	0x0101


	//----- nvinfo : EIATTR_INT_WARP_WIDE_INSTR_OFFSETS
	.align		4
        /*0040*/ 	.byte	0x04, 0x31
        /*0042*/ 	.short	(.L_40 - .L_39)


	//   ....[0]....
.L_39:
        /*0044*/ 	.word	0x00000d10


	//   ....[1]....
        /*0048*/ 	.word	0x00000db0


	//   ....[2]....
        /*004c*/ 	.word	0x00003f80


	//   ....[3]....
        /*0050*/ 	.word	0x00003fa0


	//   ....[4]....
        /*0054*/ 	.word	0x00003fd0


	//   ....[5]....
        /*0058*/ 	.word	0x00004b10


	//   ....[6]....
        /*005c*/ 	.word	0x00004b80


	//   ....[7]....
        /*0060*/ 	.word	0x00004c60


	//   ....[8]....
        /*0064*/ 	.word	0x00004ce0


	//   ....[9]....
        /*0068*/ 	.word	0x00004de0


	//   ....[10]....
        /*006c*/ 	.word	0x00004e60


	//   ....[11]....
        /*0070*/ 	.word	0x00004f50


	//   ....[12]....
        /*0074*/ 	.word	0x00005000


	//----- nvinfo : EIATTR_COOP_GROUP_MASK_REGIDS
	.align		4
.L_40:
        /*0078*/ 	.byte	0x04, 0x29
        /*007a*/ 	.short	(.L_42 - .L_41)


	//   ....[0]....
.L_41:
        /*007c*/ 	.word	0xffffffff


	//   ....[1]....
        /*0080*/ 	.word	0xffffffff


	//   ....[2]....
        /*0084*/ 	.word	0xffffffff


	//   ....[3]....
        /*0088*/ 	.word	0xffffffff


	//   ....[4]....
        /*008c*/ 	.word	0xffffffff


	//   ....[5]....
        /*0090*/ 	.word	0xffffffff


	//   ....[6]....
        /*0094*/ 	.word	0xffffffff


	//   ....[7]....
        /*0098*/ 	.word	0xffffffff


	//   ....[8]....
        /*009c*/ 	.word	0xffffffff


	//   ....[9]....
        /*00a0*/ 	.word	0xffffffff


	//   ....[10]....
        /*00a4*/ 	.word	0xffffffff


	//   ....[11]....
        /*00a8*/ 	.word	0xffffffff


	//   ....[12]....
        /*00ac*/ 	.word	0xffffffff


	//   ....[13]....
        /*00b0*/ 	.word	0xffffffff


	//----- nvinfo : EIATTR_COOP_GROUP_INSTR_OFFSETS
	.align		4
.L_42:
        /*00b4*/ 	.byte	0x04, 0x28
        /*00b6*/ 	.short	(.L_44 - .L_43)


	//   ....[0]....
.L_43:
        /*00b8*/ 	.word	0x000000b0


	//   ....[1]....
        /*00bc*/ 	.word	0x00000520


	//   ....[2]....
        /*00c0*/ 	.word	0x000006c0


	//   ....[3]....
        /*00c4*/ 	.word	0x00000850


	//   ....[4]....
        /*00c8*/ 	.word	0x00000940


	//   ....[5]....
        /*00cc*/ 	.word	0x00000aa0


	//   ....[6]....
        /*00d0*/ 	.word	0x00000bf0


	//   ....[7]....
        /*00d4*/ 	.word	0x00000e30


	//   ....[8]....
        /*00d8*/ 	.word	0x000021a0


	//   ....[9]....
        /*00dc*/ 	.word	0x00002fd0


	//   ....[10]....
        /*00e0*/ 	.word	0x000034a0


	//   ....[11]....
        /*00e4*/ 	.word	0x000034d0


	//   ....[12]....
        /*00e8*/ 	.word	0x00003e80


	//   ....[13]....
        /*00ec*/ 	.word	0x00004090


	//----- nvinfo : EIATTR_VRC_CTA_INIT_COUNT
	.align		4
.L_44:
        /*00f0*/ 	.byte	0x02, 0x4a
        /*00f2*/ 	.byte	0x80
	.zero		1


	//----- nvinfo : EIATTR_SYSCALL_OFFSETS
	.align		4
        /*00f4*/ 	.byte	0x04, 0x46
        /*00f6*/ 	.short	(.L_46 - .L_45)


	//   ....[0]....
.L_45:
        /*00f8*/ 	.word	0x00005c80


	//   ....[1]....
        /*00fc*/ 	.word	0x00005dc0


	//   ....[2]....
        /*0100*/ 	.word	0x00006650


	//   ....[3]....
        /*0104*/ 	.word	0x00007c70


	//   ....[4]....
        /*0108*/ 	.word	0x00009220


	//   ....[5]....
        /*010c*/ 	.word	0x0000a7f0


	//----- nvinfo : EIATTR_MBARRIER_INSTR_OFFSETS
	.align		4
.L_46:
        /*0110*/ 	.byte	0x04, 0x39
        /*0112*/ 	.short	(.L_48 - .L_47)


	//   ....[0]....
.L_47:
        /*0114*/ 	.word	0x00000650
        /*0118*/ 	.word	0x000000ff
        /*011c*/ 	.word	0x00000000
        /*0120*/ 	.short	0x0100
        /*0122*/ 	.byte	0x04
	.zero		1


	//   ....[1]....
        /*0124*/ 	.word	0x00000660
        /*0128*/ 	.word	0x000000ff
        /*012c*/ 	.word	0x00000018
        /*0130*/ 	.short	0x0100
        /*0132*/ 	.byte	0x04
	.zero		1


	//   ....[2]....
        /*0134*/ 	.word	0x00000670
        /*0138*/ 	.word	0x000000ff
        /*013c*/ 	.word	0x00000008
        /*0140*/ 	.short	0x0100
        /*0142*/ 	.byte	0x04
	.zero		1


	//   ....[3]....
        /*0144*/ 	.word	0x00000680
        /*0148*/ 	.word	0x000000ff
        /*014c*/ 	.word	0x00000020
        /*0150*/ 	.short	0x0100
        /*0152*/ 	.byte	0x04
	.zero		1


	//   ....[4]....
        /*0154*/ 	.word	0x00000690
        /*0158*/ 	.word	0x000000ff
        /*015c*/ 	.word	0x00000010
        /*0160*/ 	.short	0x0100
        /*0162*/ 	.byte	0x04
	.zero		1


	//   ....[5]....
        /*0164*/ 	.word	0x000006a0
        /*0168*/ 	.word	0x000000ff
        /*016c*/ 	.word	0x00000028
        /*0170*/ 	.short	0x0100
        /*0172*/ 	.byte	0x04
	.zero		1


	//   ....[6]....
        /*0174*/ 	.word	0x000007c0
        /*0178*/ 	.word	0x000000ff
        /*017c*/ 	.word	0x00000030
        /*0180*/ 	.short	0x0100
        /*0182*/ 	.byte	0x04
	.zero		1


	//   ....[7]....
        /*0184*/ 	.word	0x000007d0
        /*0188*/ 	.word	0x000000ff
        /*018c*/ 	.word	0x00000050
        /*0190*/ 	.short	0x0100
        /*0192*/ 	.byte	0x04
	.zero		1


	//   ....[8]....
        /*0194*/ 	.word	0x000007e0
        /*0198*/ 	.word	0x000000ff
        /*019c*/ 	.word	0x00000038
        /*01a0*/ 	.short	0x0100
        /*01a2*/ 	.byte	0x04
	.zero		1


	//   ....[9]....
        /*01a4*/ 	.word	0x000007f0
        /*01a8*/ 	.word	0x000000ff
        /*01ac*/ 	.word	0x00000058
        /*01b0*/ 	.short	0x0100
        /*01b2*/ 	.byte	0x04
	.zero		1


	//   ....[10]....
        /*01b4*/ 	.word	0x00000800
        /*01b8*/ 	.word	0x000000ff
        /*01bc*/ 	.word	0x00000040
        /*01c0*/ 	.short	0x0100
        /*01c2*/ 	.byte	0x04
	.zero		1


	//   ....[11]....
        /*01c4*/ 	.word	0x00000810
        /*01c8*/ 	.word	0x000000ff
        /*01cc*/ 	.word	0x00000060
        /*01d0*/ 	.short	0x0100
        /*01d2*/ 	.byte	0x04
	.zero		1


	//   ....[12]....
        /*01d4*/ 	.word	0x00000820
        /*01d8*/ 	.word	0x000000ff
        /*01dc*/ 	.word	0x00000048
        /*01e0*/ 	.short	0x0100
        /*01e2*/ 	.byte	0x04
	.zero		1


	//   ....[13]....
        /*01e4*/ 	.word	0x00000830
        /*01e8*/ 	.word	0x000000ff
        /*01ec*/ 	.word	0x00000068
        /*01f0*/ 	.short	0x0100
        /*01f2*/ 	.byte	0x04
	.zero		1


	//   ....[14]....
        /*01f4*/ 	.word	0x00000910
        /*01f8*/ 	.word	0x000000ff
        /*01fc*/ 	.word	0x00000070
        /*0200*/ 	.short	0x0100
        /*0202*/ 	.byte	0x06
	.zero		1


	//   ....[15]....
        /*0204*/ 	.word	0x00000920
        /*0208*/ 	.word	0x000000ff
        /*020c*/ 	.word	0x00000078
        /*0210*/ 	.short	0x0100
        /*0212*/ 	.byte	0x06
	.zero		1


	//   ....[16]....
        /*0214*/ 	.word	0x00000a50
        /*0218*/ 	.word	0x000000ff
        /*021c*/ 	.word	0x00000080
        /*0220*/ 	.short	0x0100
        /*0222*/ 	.byte	0x06
	.zero		1


	//   ....[17]....
        /*0224*/ 	.word	0x00000a60
        /*0228*/ 	.word	0x000000ff
        /*022c*/ 	.word	0x00000090
        /*0230*/ 	.short	0x0100
        /*0232*/ 	.byte	0x06
	.zero		1


	//   ....[18]....
        /*0234*/ 	.word	0x00000a70
        /*0238*/ 	.word	0x000000ff
        /*023c*/ 	.word	0x00000088
        /*0240*/ 	.short	0x0100
        /*0242*/ 	.byte	0x06
	.zero		1


	//   ....[19]....
        /*0244*/ 	.word	0x00000a80
        /*0248*/ 	.word	0x000000ff
        /*024c*/ 	.word	0x00000098
        /*0250*/ 	.short	0x0100
        /*0252*/ 	.byte	0x06
	.zero		1


	//   ....[20]....
        /*0254*/ 	.word	0x00000ba0
        /*0258*/ 	.word	0x000000ff
        /*025c*/ 	.word	0x000000a0
        /*0260*/ 	.short	0x0100
        /*0262*/ 	.byte	0x04
	.zero		1


	//   ....[21]....
        /*0264*/ 	.word	0x00000bb0
        /*0268*/ 	.word	0x000000ff
        /*026c*/ 	.word	0x000000b0
        /*0270*/ 	.short	0x0100
        /*0272*/ 	.byte	0x04
	.zero		1


	//   ....[22]....
        /*0274*/ 	.word	0x00000bc0
        /*0278*/ 	.word	0x000000ff
        /*027c*/ 	.word	0x000000a8
        /*0280*/ 	.short	0x0100
        /*0282*/ 	.byte	0x04
	.zero		1


	//   ....[23]....
        /*0284*/ 	.word	0x00000bd0
        /*0288*/ 	.word	0x000000ff
        /*028c*/ 	.word	0x000000b8
        /*0290*/ 	.short	0x0100
        /*0292*/ 	.byte	0x04
	.zero		1


	//   ....[24]....
        /*0294*/ 	.word	0x00000cc0
        /*0298*/ 	.word	0x000000ff
        /*029c*/ 	.word	0x000000c0
        /*02a0*/ 	.short	0x0100
        /*02a2*/ 	.byte	0x04
	.zero		1


	//   ....[25]....
        /*02a4*/ 	.word	0x00000cd0
        /*02a8*/ 	.word	0x000000ff
        /*02ac*/ 	.word	0x000000d0
        /*02b0*/ 	.short	0x0100
        /*02b2*/ 	.byte	0x04
	.zero		1


	//   ....[26]....
        /*02b4*/ 	.word	0x00000ce0
        /*02b8*/ 	.word	0x000000ff
        /*02bc*/ 	.word	0x000000c8
        /*02c0*/ 	.short	0x0100
        /*02c2*/ 	.byte	0x04
	.zero		1


	//   ....[27]....
        /*02c4*/ 	.word	0x00000cf0
        /*02c8*/ 	.word	0x000000ff
        /*02cc*/ 	.word	0x000000d8
        /*02d0*/ 	.short	0x0100
        /*02d2*/ 	.byte	0x04
	.zero		1


	//   ....[28]....
        /*02d4*/ 	.word	0x00000df0
        /*02d8*/ 	.word	0x000000ff
        /*02dc*/ 	.word	0x000000e0
        /*02e0*/ 	.short	0x0100
        /*02e2*/ 	.byte	0x06
	.zero		1


	//   ....[29]....
        /*02e4*/ 	.word	0x000019c0
        /*02e8*/ 	.word	0x00000003
        /*02ec*/ 	.word	0x000000d0
        /*02f0*/ 	.short	0x010a
        /*02f2*/ 	.byte	0xff
	.zero		1


	//   ....[30]....
        /*02f4*/ 	.word	0x000019f0
        /*02f8*/ 	.word	0x00000003
        /*02fc*/ 	.word	0x000000c0
        /*0300*/ 	.short	0x0101
        /*0302*/ 	.byte	0xff
	.zero		1


	//   ....[31]....
        /*0304*/ 	.word	0x00001ab0
        /*0308*/ 	.word	0x000000ff
        /*030c*/ 	.word	0x00000018
        /*0310*/ 	.short	0x010a
        /*0312*/ 	.byte	0x04
	.zero		1


	//   ....[32]....
        /*0314*/ 	.word	0x00001b80
        /*0318*/ 	.word	0x000000ff
        /*031c*/ 	.word	0x00000018
        /*0320*/ 	.short	0x010a
        /*0322*/ 	.byte	0x21
	.zero		1


	//   ....[33]....
        /*0324*/ 	.word	0x00001d30
        /*0328*/ 	.word	0x000000ff
        /*032c*/ 	.word	0x00000018
        /*0330*/ 	.short	0x010a
        /*0332*/ 	.byte	0x05
	.zero		1


	//   ....[34]....
        /*0334*/ 	.word	0x00001e40
        /*0338*/ 	.word	0x000000ff
        /*033c*/ 	.word	0x00000078
        /*0340*/ 	.short	0x0101
        /*0342*/ 	.byte	0x06
	.zero		1


	//   ....[35]....
        /*0344*/ 	.word	0x00001e60
        /*0348*/ 	.word	0x000000ff
        /*034c*/ 	.word	0x00000018
        /*0350*/ 	.short	0x010a
        /*0352*/ 	.byte	0x04
	.zero		1


	//   ....[36]....
        /*0354*/ 	.word	0x00001ee0
        /*0358*/ 	.word	0x000000ff
        /*035c*/ 	.word	0x00000018
        /*0360*/ 	.short	0x010a
        /*0362*/ 	.byte	0x11
	.zero		1


	//   ....[37]....
        /*0364*/ 	.word	0x00002070
        /*0368*/ 	.word	0x000000ff
        /*036c*/ 	.word	0x00000018
        /*0370*/ 	.short	0x010a
        /*0372*/ 	.byte	0x05
	.zero		1


	//   ....[38]....
        /*0374*/ 	.word	0x000021d0
        /*0378*/ 	.word	0x00000003
        /*037c*/ 	.word	0x00000080
        /*0380*/ 	.short	0x010a
        /*0382*/ 	.byte	0xff
	.zero		1


	//   ....[39]....
        /*0384*/ 	.word	0x00002320
        /*0388*/ 	.word	0x00000000
        /*038c*/ 	.word	0x00000000
        /*0390*/ 	.short	0x0101
        /*0392*/ 	.byte	0xff
	.zero		1


	//   ....[40]....
        /*0394*/ 	.word	0x000028e0
        /*0398*/ 	.word	0x000000ff
        /*039c*/ 	.word	0x00000000
        /*03a0*/ 	.short	0x010a
        /*03a2*/ 	.byte	0x04
	.zero		1


	//   ....[41]....
        /*03a4*/ 	.word	0x00002970
        /*03a8*/ 	.word	0x000000ff
        /*03ac*/ 	.word	0x00000000
        /*03b0*/ 	.short	0x010a
        /*03b2*/ 	.byte	0x05
	.zero		1


	//   ....[42]....
        /*03b4*/ 	.word	0x00002a10
        /*03b8*/ 	.word	0x00000000
        /*03bc*/ 	.word	0x00000000
        /*03c0*/ 	.short	0x010a
        /*03c2*/ 	.byte	0xff
	.zero		1


	//   ....[43]....
        /*03c4*/ 	.word	0x00002b30
        /*03c8*/ 	.word	0x00000000
        /*03cc*/ 	.word	0x000000c0
        /*03d0*/ 	.short	0x010a
        /*03d2*/ 	.byte	0xff
	.zero		1


	//   ....[44]....
        /*03d4*/ 	.word	0x00002ba0
        /*03d8*/ 	.word	0x00000004
        /*03dc*/ 	.word	0x00000000
        /*03e0*/ 	.short	0x0101
        /*03e2*/ 	.byte	0xff
	.zero		1


	//   ....[45]....
        /*03e4*/ 	.word	0x00002bc0
        /*03e8*/ 	.word	0x000000ff
        /*03ec*/ 	.word	0x00000090
        /*03f0*/ 	.short	0x010a
        /*03f2*/ 	.byte	0x04
	.zero		1


	//   ....[46]....
        /*03f4*/ 	.word	0x00002ce0
        /*03f8*/ 	.word	0x00000000
        /*03fc*/ 	.word	0x00000080
        /*0400*/ 	.short	0x010a
        /*0402*/ 	.byte	0xff
	.zero		1


	//   ....[47]....
        /*0404*/ 	.word	0x00002de0
        /*0408*/ 	.word	0x00000000
        /*040c*/ 	.word	0x00000000
        /*0410*/ 	.short	0x0101
        /*0412*/ 	.byte	0xff
	.zero		1


	//   ....[48]....
        /*0414*/ 	.word	0x00002e70
        /*0418*/ 	.word	0x000000ff
        /*041c*/ 	.word	0x00000090
        /*0420*/ 	.short	0x0106
        /*0422*/ 	.byte	0x04
	.zero		1


	//   ....[49]....
        /*0424*/ 	.word	0x00002e90
        /*0428*/ 	.word	0x000000ff
        /*042c*/ 	.word	0x00000090
        /*0430*/ 	.short	0x010a
        /*0432*/ 	.byte	0x04
	.zero		1


	//   ....[50]....
        /*0434*/ 	.word	0x00002f20
        /*0438*/ 	.word	0x000000ff
        /*043c*/ 	.word	0x00000090
        /*0440*/ 	.short	0x0106
        /*0442*/ 	.byte	0x07
	.zero		1


	//   ....[51]....
        /*0444*/ 	.word	0x00002f60
        /*0448*/ 	.word	0x00000000
        /*044c*/ 	.word	0x00000090
        /*0450*/ 	.short	0x010a
        /*0452*/ 	.byte	0xff
	.zero		1


	//   ....[52]....
        /*0454*/ 	.word	0x000031a0
        /*0458*/ 	.word	0x000000ff
        /*045c*/ 	.word	0x00000008
        /*0460*/ 	.short	0x010a
        /*0462*/ 	.byte	0x05
	.zero		1


	//   ....[53]....
        /*0464*/ 	.word	0x000031c0
        /*0468*/ 	.word	0x000000ff
        /*046c*/ 	.word	0x00000008
        /*0470*/ 	.short	0x010a
        /*0472*/ 	.byte	0x05
	.zero		1


	//   ....[54]....
        /*0474*/ 	.word	0x00003350
        /*0478*/ 	.word	0x000000ff
        /*047c*/ 	.word	0x00000008
        /*0480*/ 	.short	0x010a
        /*0482*/ 	.byte	0x05
	.zero		1


	//   ....[55]....
        /*0484*/ 	.word	0x00003370
        /*0488*/ 	.word	0x000000ff
        /*048c*/ 	.word	0x00000008
        /*0490*/ 	.short	0x010a
        /*0492*/ 	.byte	0x05
	.zero		1


	//   ....[56]....
        /*0494*/ 	.word	0x00003430
        /*0498*/ 	.word	0x000000ff
        /*049c*/ 	.word	0x00000000
        /*04a0*/ 	.short	0x0101
        /*04a2*/ 	.byte	0x04
	.zero		1


	//   ....[57]....
        /*04a4*/ 	.word	0x00003710
        /*04a8*/ 	.word	0x00000000
        /*04ac*/ 	.word	0x00000080
        /*04b0*/ 	.short	0x010a
        /*04b2*/ 	.byte	0xff
	.zero		1


	//   ....[58]....
        /*04b4*/ 	.word	0x000037d0
        /*04b8*/ 	.word	0x00000000
        /*04bc*/ 	.word	0x00000000
        /*04c0*/ 	.short	0x0101
        /*04c2*/ 	.byte	0xff
	.zero		1


	//   ....[59]....
        /*04c4*/ 	.word	0x00003880
        /*04c8*/ 	.word	0x000000ff
        /*04cc*/ 	.word	0x00000000
        /*04d0*/ 	.short	0x010a
        /*04d2*/ 	.byte	0x04
	.zero		1


	//   ....[60]....
        /*04d4*/ 	.word	0x00003890
        /*04d8*/ 	.word	0x000000ff
        /*04dc*/ 	.word	0x000000b0
        /*04e0*/ 	.short	0x010a
        /*04e2*/ 	.byte	0x13
	.zero		1


	//   ....[61]....
        /*04e4*/ 	.word	0x00003950
        /*04e8*/ 	.word	0x000000ff
        /*04ec*/ 	.word	0x00000000
        /*04f0*/ 	.short	0x010a
        /*04f2*/ 	.byte	0x06
	.zero		1


	//   ....[62]....
        /*04f4*/ 	.word	0x00003a70
        /*04f8*/ 	.word	0x000000ff
        /*04fc*/ 	.word	0x00000000
        /*0500*/ 	.short	0x010a
        /*0502*/ 	.byte	0x04
	.zero		1


	//   ....[63]....
        /*0504*/ 	.word	0x00003c90
        /*0508*/ 	.word	0x000000ff
        /*050c*/ 	.word	0x00000000
        /*0510*/ 	.short	0x010a
        /*0512*/ 	.byte	0x04
	.zero		1


	//   ....[64]....
        /*0514*/ 	.word	0x00003d30
        /*0518*/ 	.word	0x00000000
        /*051c*/ 	.word	0x00000000
        /*0520*/ 	.short	0x010a
        /*0522*/ 	.byte	0xff
	.zero		1


	//   ....[65]....
        /*0524*/ 	.word	0x00003d70
        /*0528*/ 	.word	0x00000000
        /*052c*/ 	.word	0x00000000
        /*0530*/ 	.short	0x010a
        /*0532*/ 	.byte	0xff
	.zero		1


	//   ....[66]....
        /*0534*/ 	.word	0x00003de0
        /*0538*/ 	.word	0x000000ff
        /*053c*/ 	.word	0x00000000
        /*0540*/ 	.short	0x0101
        /*0542*/ 	.byte	0x04
	.zero		1


	//   ....[67]....
        /*0544*/ 	.word	0x00003e20
        /*0548*/ 	.word	0x000000ff
        /*054c*/ 	.word	0x000000e0
        /*0550*/ 	.short	0x010a
        /*0552*/ 	.byte	0x0d
	.zero		1


	//   ....[68]....
        /*0554*/ 	.word	0x00003e70
        /*0558*/ 	.word	0x000000ff
        /*055c*/ 	.word	0x00000000
        /*0560*/ 	.short	0x0101
        /*0562*/ 	.byte	0x04
	.zero		1


	//   ....[69]....
        /*0564*/ 	.word	0x00004310
        /*0568*/ 	.word	0x0000000c
        /*056c*/ 	.word	0x00000080
        /*0570*/ 	.short	0x010a
        /*0572*/ 	.byte	0xff
	.zero		1


	//   ....[70]....
        /*0574*/ 	.word	0x00004480
        /*0578*/ 	.word	0x00000000
        /*057c*/ 	.word	0x00000000
        /*0580*/ 	.short	0x0101
        /*0582*/ 	.byte	0xff
	.zero		1


	//   ....[71]....
        /*0584*/ 	.word	0x00004910
        /*0588*/ 	.word	0x000000ff
        /*058c*/ 	.word	0x00000078
        /*0590*/ 	.short	0x010a
        /*0592*/ 	.byte	0x15
	.zero		1


	//   ....[72]....
        /*0594*/ 	.word	0x00004a90
        /*0598*/ 	.word	0x000000ff
        /*059c*/ 	.word	0x00000050
        /*05a0*/ 	.short	0x010a
        /*05a2*/ 	.byte	0x15
	.zero		1


	//   ....[73]....
        /*05a4*/ 	.word	0x00004c10
        /*05a8*/ 	.word	0x000000ff
        /*05ac*/ 	.word	0x00000030
        /*05b0*/ 	.short	0x010b
        /*05b2*/ 	.byte	0x15
	.zero		1


	//   ....[74]....
        /*05b4*/ 	.word	0x00004c20
        /*05b8*/ 	.word	0x000000ff
        /*05bc*/ 	.word	0x00000000
        /*05c0*/ 	.short	0x0101
        /*05c2*/ 	.byte	0x06
	.zero		1


	//   ....[75]....
        /*05c4*/ 	.word	0x00004c30
        /*05c8*/ 	.word	0x000000ff
        /*05cc*/ 	.word	0x00000058
        /*05d0*/ 	.short	0x010a
        /*05d2*/ 	.byte	0x15
	.zero		1


	//   ....[76]....
        /*05d4*/ 	.word	0x00004d90
        /*05d8*/ 	.word	0x000000ff
        /*05dc*/ 	.word	0x00000038
        /*05e0*/ 	.short	0x010b
        /*05e2*/ 	.byte	0x15
	.zero		1


	//   ....[77]....
        /*05e4*/ 	.word	0x00004da0
        /*05e8*/ 	.word	0x000000ff
        /*05ec*/ 	.word	0x00000000
        /*05f0*/ 	.short	0x0101
        /*05f2*/ 	.byte	0x06
	.zero		1


	//   ....[78]....
        /*05f4*/ 	.word	0x00004db0
        /*05f8*/ 	.word	0x000000ff
        /*05fc*/ 	.word	0x00000060
        /*0600*/ 	.short	0x010a
        /*0602*/ 	.byte	0x15
	.zero		1


	//   ....[79]....
        /*0604*/ 	.word	0x00004f00
        /*0608*/ 	.word	0x000000ff
        /*060c*/ 	.word	0x00000040
        /*0610*/ 	.short	0x010b
        /*0612*/ 	.byte	0x15
	.zero		1


	//   ....[80]....
        /*0614*/ 	.word	0x00004f10
        /*0618*/ 	.word	0x000000ff
        /*061c*/ 	.word	0x00000000
        /*0620*/ 	.short	0x0101
        /*0622*/ 	.byte	0x06
	.zero		1


	//   ....[81]....
        /*0624*/ 	.word	0x00004f20
        /*0628*/ 	.word	0x000000ff
        /*062c*/ 	.word	0x00000068
        /*0630*/ 	.short	0x010a
        /*0632*/ 	.byte	0x15
	.zero		1


	//   ....[82]....
        /*0634*/ 	.word	0x00005120
        /*0638*/ 	.word	0x000000ff
        /*063c*/ 	.word	0x00000048
        /*0640*/ 	.short	0x010b
        /*0642*/ 	.byte	0x15
	.zero		1


	//   ....[83]....
        /*0644*/ 	.word	0x00005130
        /*0648*/ 	.word	0x000000ff
        /*064c*/ 	.word	0x00000000
        /*0650*/ 	.short	0x0101
        /*0652*/ 	.byte	0x25
	.zero		1


	//   ....[84]....
        /*0654*/ 	.word	0x00005160
        /*0658*/ 	.word	0x000000ff
        /*065c*/ 	.word	0x00000050
        /*0660*/ 	.short	0x010a
        /*0662*/ 	.byte	0x15
	.zero		1


	//   ....[85]....
        /*0664*/ 	.word	0x00005180
        /*0668*/ 	.word	0x000000ff
        /*066c*/ 	.word	0x00000058
        /*0670*/ 	.short	0x010a
        /*0672*/ 	.byte	0x15
	.zero		1


	//   ....[86]....
        /*0674*/ 	.word	0x000051a0
        /*0678*/ 	.word	0x000000ff
        /*067c*/ 	.word	0x00000060
        /*0680*/ 	.short	0x010a
        /*0682*/ 	.byte	0x15
	.zero		1


	//   ....[87]....
        /*0684*/ 	.word	0x000051e0
        /*0688*/ 	.word	0x00000000
        /*068c*/ 	.word	0x00000068
        /*0690*/ 	.short	0x010a
        /*0692*/ 	.byte	0xff
	.zero		1


	//   ....[88]....
        /*0694*/ 	.word	0x00005510
        /*0698*/ 	.word	0x00000003
        /*069c*/ 	.word	0x00000080
        /*06a0*/ 	.short	0x010a
        /*06a2*/ 	.byte	0xff
	.zero		1


	//   ....[89]....
        /*06a4*/ 	.word	0x00005690
        /*06a8*/ 	.word	0x00000000
        /*06ac*/ 	.word	0x00000000
        /*06b0*/ 	.short	0x0101
        /*06b2*/ 	.byte	0xff
	.zero		1


	//   ....[90]....
        /*06b4*/ 	.word	0x000061f0
        /*06b8*/ 	.word	0x00000003
        /*06bc*/ 	.word	0x00000030
        /*06c0*/ 	.short	0x010a
        /*06c2*/ 	.byte	0xff
	.zero		1


	//   ....[91]....
        /*06c4*/ 	.word	0x00006230
        /*06c8*/ 	.word	0x000000a3
        /*06cc*/ 	.word	0x000000a0
        /*06d0*/ 	.short	0x010a
        /*06d2*/ 	.byte	0xff
	.zero		1


	//   ....[92]....
        /*06d4*/ 	.word	0x00006360
        /*06d8*/ 	.word	0x00000003
        /*06dc*/ 	.word	0x00000030
        /*06e0*/ 	.short	0x010a
        /*06e2*/ 	.byte	0xff
	.zero		1


	//   ....[93]....
        /*06e4*/ 	.word	0x000064a0
        /*06e8*/ 	.word	0x00000000
        /*06ec*/ 	.word	0x00000000
        /*06f0*/ 	.short	0x0101
        /*06f2*/ 	.byte	0xff
	.zero		1


	//   ....[94]....
        /*06f4*/ 	.word	0x00006520
        /*06f8*/ 	.word	0x000000a3
        /*06fc*/ 	.word	0x000000a0
        /*0700*/ 	.short	0x010a
        /*0702*/ 	.byte	0xff
	.zero		1


	//   ....[95]....
        /*0704*/ 	.word	0x000078d0
        /*0708*/ 	.word	0x000000bf
        /*070c*/ 	.word	0x00000030
        /*0710*/ 	.short	0x010a
        /*0712*/ 	.byte	0xff
	.zero		1


	//   ....[96]....
        /*0714*/ 	.word	0x000079a0
        /*0718*/ 	.word	0x000000bf
        /*071c*/ 	.word	0x00000030
        /*0720*/ 	.short	0x010a
        /*0722*/ 	.byte	0xff
	.zero		1


	//   ....[97]....
        /*0724*/ 	.word	0x00007ae0
        /*0728*/ 	.word	0x00000000
        /*072c*/ 	.word	0x00000000
        /*0730*/ 	.short	0x0101
        /*0732*/ 	.byte	0xff
	.zero		1


	//   ....[98]....
        /*0734*/ 	.word	0x00008e80
        /*0738*/ 	.word	0x00000000
        /*073c*/ 	.word	0x00000030
        /*0740*/ 	.short	0x010a
        /*0742*/ 	.byte	0xff
	.zero		1


	//   ....[99]....
        /*0744*/ 	.word	0x00008f50
        /*0748*/ 	.word	0x00000000
        /*074c*/ 	.word	0x00000030
        /*0750*/ 	.short	0x010a
        /*0752*/ 	.byte	0xff
	.zero		1


	//   ....[100]....
        /*0754*/ 	.word	0x00009090
        /*0758*/ 	.word	0x00000000
        /*075c*/ 	.word	0x00000000
        /*0760*/ 	.short	0x0101
        /*0762*/ 	.byte	0xff
	.zero		1


	//   ....[101]....
        /*0764*/ 	.word	0x0000a460
        /*0768*/ 	.word	0x00000000
        /*076c*/ 	.word	0x00000030
        /*0770*/ 	.short	0x010a
        /*0772*/ 	.byte	0xff
	.zero		1


	//   ....[102]....
        /*0774*/ 	.word	0x0000a530
        /*0778*/ 	.word	0x00000000
        /*077c*/ 	.word	0x00000030
        /*0780*/ 	.short	0x010a
        /*0782*/ 	.byte	0xff
	.zero		1


	//   ....[103]....
        /*0784*/ 	.word	0x0000a670
        /*0788*/ 	.word	0x00000000
        /*078c*/ 	.word	0x00000000
        /*0790*/ 	.short	0x0101
        /*0792*/ 	.byte	0xff
	.zero		1


	//   ....[104]....
        /*0794*/ 	.word	0x0000aaa0
        /*0798*/ 	.word	0x000000a3
        /*079c*/ 	.word	0x00000000
        /*07a0*/ 	.short	0x0101
        /*07a2*/ 	.byte	0xff
	.zero		1


	//   ....[105]....
        /*07a4*/ 	.word	0x0000bb10
        /*07a8*/ 	.word	0x00000003
        /*07ac*/ 	.word	0x000000d0
        /*07b0*/ 	.short	0x010a
        /*07b2*/ 	.byte	0xff
	.zero		1


	//   ....[106]....
        /*07b4*/ 	.word	0x0000bb70
        /*07b8*/ 	.word	0x00000000
        /*07bc*/ 	.word	0x00000018
        /*07c0*/ 	.short	0x010a
        /*07c2*/ 	.byte	0xff
	.zero		1


	//   ....[107]....
        /*07c4*/ 	.word	0x0000bbd0
        /*07c8*/ 	.word	0x00000000
        /*07cc*/ 	.word	0x00000018
        /*07d0*/ 	.short	0x010a
        /*07d2*/ 	.byte	0xff
	.zero		1


	//   ....[108]....
        /*07d4*/ 	.word	0x0000bc20
        /*07d8*/ 	.word	0x00000003
        /*07dc*/ 	.word	0x00000080
        /*07e0*/ 	.short	0x010a
        /*07e2*/ 	.byte	0xff
	.zero		1


	//   ....[109]....
        /*07e4*/ 	.word	0x0000bc80
        /*07e8*/ 	.word	0x00000000
        /*07ec*/ 	.word	0x00000000
        /*07f0*/ 	.short	0x010a
        /*07f2*/ 	.byte	0xff
	.zero		1


	//   ....[110]....
        /*07f4*/ 	.word	0x0000bce0
        /*07f8*/ 	.word	0x00000000
        /*07fc*/ 	.word	0x00000000
        /*0800*/ 	.short	0x010a
        /*0802*/ 	.byte	0xff
	.zero		1


	//   ....[111]....
        /*0804*/ 	.word	0x0000bd30
        /*0808*/ 	.word	0x00000000
        /*080c*/ 	.word	0x000000c0
        /*0810*/ 	.short	0x010a
        /*0812*/ 	.byte	0xff
	.zero		1


	//   ....[112]....
        /*0814*/ 	.word	0x0000bd90
        /*0818*/ 	.word	0x00000000
        /*081c*/ 	.word	0x00000090
        /*0820*/ 	.short	0x010a
        /*0822*/ 	.byte	0xff
	.zero		1


	//   ....[113]....
        /*0824*/ 	.word	0x0000bde0
        /*0828*/ 	.word	0x00000000
        /*082c*/ 	.word	0x00000080
        /*0830*/ 	.short	0x010a
        /*0832*/ 	.byte	0xff
	.zero		1


	//   ....[114]....
        /*0834*/ 	.word	0x0000be40
        /*0838*/ 	.word	0x00000000
        /*083c*/ 	.word	0x00000090
        /*0840*/ 	.short	0x010a
        /*0842*/ 	.byte	0xff
	.zero		1


	//   ....[115]....
        /*0844*/ 	.word	0x0000bea0
        /*0848*/ 	.word	0x00000005
        /*084c*/ 	.word	0x00000008
        /*0850*/ 	.short	0x010a
        /*0852*/ 	.byte	0xff
	.zero		1


	//   ....[116]....
        /*0854*/ 	.word	0x0000bf90
        /*0858*/ 	.word	0x00000003
        /*085c*/ 	.word	0x00000008
        /*0860*/ 	.short	0x010a
        /*0862*/ 	.byte	0xff
	.zero		1


	//   ....[117]....
        /*0864*/ 	.word	0x0000bfe0
        /*0868*/ 	.word	0x00000000
        /*086c*/ 	.word	0x00000080
        /*0870*/ 	.short	0x010a
        /*0872*/ 	.byte	0xff
	.zero		1


	//   ....[118]....
        /*0874*/ 	.word	0x0000c040
        /*0878*/ 	.word	0x00000000
        /*087c*/ 	.word	0x000000b0
        /*0880*/ 	.short	0x010a
        /*0882*/ 	.byte	0xff
	.zero		1


	//   ....[119]....
        /*0884*/ 	.word	0x0000c0a0
        /*0888*/ 	.word	0x00000000
        /*088c*/ 	.word	0x00000000
        /*0890*/ 	.short	0x010a
        /*0892*/ 	.byte	0xff
	.zero		1


	//   ....[120]....
        /*0894*/ 	.word	0x0000c100
        /*0898*/ 	.word	0x00000000
        /*089c*/ 	.word	0x00000000
        /*08a0*/ 	.short	0x010a
        /*08a2*/ 	.byte	0xff
	.zero		1


	//   ....[121]....
        /*08a4*/ 	.word	0x0000c160
        /*08a8*/ 	.word	0x00000000
        /*08ac*/ 	.word	0x000000e0
        /*08b0*/ 	.short	0x010a
        /*08b2*/ 	.byte	0xff
	.zero		1


	//   ....[122]....
        /*08b4*/ 	.word	0x0000c1b0
        /*08b8*/ 	.word	0x0000000c
        /*08bc*/ 	.word	0x00000080
        /*08c0*/ 	.short	0x010a
        /*08c2*/ 	.byte	0xff
	.zero		1


	//   ....[123]....
        /*08c4*/ 	.word	0x0000c210
        /*08c8*/ 	.word	0x00000000
        /*08cc*/ 	.word	0x00000078
        /*08d0*/ 	.short	0x010a
        /*08d2*/ 	.byte	0xff
	.zero		1


	//   ....[124]....
        /*08d4*/ 	.word	0x0000c270
        /*08d8*/ 	.word	0x00000000
        /*08dc*/ 	.word	0x00000050
        /*08e0*/ 	.short	0x010a
        /*08e2*/ 	.byte	0xff
	.zero		1


	//   ....[125]....
        /*08e4*/ 	.word	0x0000c2d0
        /*08e8*/ 	.word	0x00000000
        /*08ec*/ 	.word	0x00000058
        /*08f0*/ 	.short	0x010a
        /*08f2*/ 	.byte	0xff
	.zero		1


	//   ....[126]....
        /*08f4*/ 	.word	0x0000c330
        /*08f8*/ 	.word	0x00000000
        /*08fc*/ 	.word	0x00000060
        /*0900*/ 	.short	0x010a
        /*0902*/ 	.byte	0xff
	.zero		1


	//   ....[127]....
        /*0904*/ 	.word	0x0000c390
        /*0908*/ 	.word	0x00000000
        /*090c*/ 	.word	0x00000068
        /*0910*/ 	.short	0x010a
        /*0912*/ 	.byte	0xff
	.zero		1


	//   ....[128]....
        /*0914*/ 	.word	0x0000c3f0
        /*0918*/ 	.word	0x00000000
        /*091c*/ 	.word	0x00000050
        /*0920*/ 	.short	0x010a
        /*0922*/ 	.byte	0xff
	.zero		1


	//   ....[129]....
        /*0924*/ 	.word	0x0000c450
        /*0928*/ 	.word	0x00000000
        /*092c*/ 	.word	0x00000058
        /*0930*/ 	.short	0x010a
        /*0932*/ 	.byte	0xff
	.zero		1


	//   ....[130]....
        /*0934*/ 	.word	0x0000c4b0
        /*0938*/ 	.word	0x00000000
        /*093c*/ 	.word	0x00000060
        /*0940*/ 	.short	0x010a
        /*0942*/ 	.byte	0xff
	.zero		1


	//   ....[131]....
        /*0944*/ 	.word	0x0000c500
        /*0948*/ 	.word	0x00000003
        /*094c*/ 	.word	0x00000080
        /*0950*/ 	.short	0x010a
        /*0952*/ 	.byte	0xff
	.zero		1


	//   ....[132]....
        /*0954*/ 	.word	0x0000c550
        /*0958*/ 	.word	0x00000003
        /*095c*/ 	.word	0x00000030
        /*0960*/ 	.short	0x010a
        /*0962*/ 	.byte	0xff
	.zero		1


	//   ....[133]....
        /*0964*/ 	.word	0x0000c5a0
        /*0968*/ 	.word	0x000000a3
        /*096c*/ 	.word	0x000000a0
        /*0970*/ 	.short	0x010a
        /*0972*/ 	.byte	0xff
	.zero		1


	//   ....[134]....
        /*0974*/ 	.word	0x0000c5f0
        /*0978*/ 	.word	0x000000bf
        /*097c*/ 	.word	0x00000030
        /*0980*/ 	.short	0x010a
        /*0982*/ 	.byte	0xff
	.zero		1


	//   ....[135]....
        /*0984*/ 	.word	0x0000c640
        /*0988*/ 	.word	0x00000000
        /*098c*/ 	.word	0x00000030
        /*0990*/ 	.short	0x010a
        /*0992*/ 	.byte	0xff
	.zero		1


	//   ....[136]....
        /*0994*/ 	.word	0x0000c690
        /*0998*/ 	.word	0x00000000
        /*099c*/ 	.word	0x00000030
        /*09a0*/ 	.short	0x010a
        /*09a2*/ 	.byte	0xff
	.zero		1


	//----- nvinfo : EIATTR_NUM_MBARRIERS
	.align		4
.L_48:
        /*09a4*/ 	.byte	0x03, 0x38
        /*09a6*/ 	.short	0x001d


	//----- nvinfo : EIATTR_EXIT_INSTR_OFFSETS
	.align		4
        /*09a8*/ 	.byte	0x04, 0x1c
        /*09aa*/ 	.short	(.L_50 - .L_49)


	//   ....[0]....
.L_49:
        /*09ac*/ 	.word	0x00002a40


	//   ....[1]....
        /*09b0*/ 	.word	0x00002f30


	//   ....[2]....
        /*09b4*/ 	.word	0x00002f90


	//   ....[3]....
        /*09b8*/ 	.word	0x000040a0


	//   ....[4]....
        /*09bc*/ 	.word	0x00005210


	//   ....[5]....
        /*09c0*/ 	.word	0x00005250


	//   ....[6]....
        /*09c4*/ 	.word	0x0000bb00


	//----- nvinfo : EIATTR_MAX_THREADS
	.align		4
.L_50:
        /*09c8*/ 	.byte	0x04, 0x05
        /*09ca*/ 	.short	(.L_52 - .L_51)
.L_51:
        /*09cc*/ 	.word	0x00000100
        /*09d0*/ 	.word	0x00000001
        /*09d4*/ 	.word	0x00000001


	//----- nvinfo : EIATTR_CRS_STACK_SIZE
	.align		4
.L_52:
        /*09d8*/ 	.byte	0x04, 0x1e
        /*09da*/ 	.short	(.L_54 - .L_53)
.L_53:
        /*09dc*/ 	.word	0x00000000


	//----- nvinfo : EIATTR_CBANK_PARAM_SIZE
	.align		4
.L_54:
        /*09e0*/ 	.byte	0x03, 0x19
        /*09e2*/ 	.short	0x0800


	//----- nvinfo : EIATTR_PARAM_CBANK
	.align		4
        /*09e4*/ 	.byte	0x04, 0x0a
        /*09e6*/ 	.short	(.L_56 - .L_55)
	.align		4
.L_55:
        /*09e8*/ 	.word	index@(.nv.constant0._ZN7cutlass13device_kernelINS_4gemm6kernel13GemmUniversalIN4cute5tupleIJiiiiEEENS1_10collective13CollectiveMmaINS1_35MainloopSm100TmaUmmaWarpSpecializedILi3ELi2ELi2ENS5_IJNS4_1CILi2EEESB_NSA_ILi1EEEEEEEENS5_IJNSA_ILi256EEESF_NSA_ILi32EEEEEENS_12float_e4m3_tENS5_IJlSC_lEEESI_SJ_NS4_8TiledMMAINS4_8MMA_AtomIJNS4_10MMA_TraitsINS4_25SM100_MMA_F8F6F4_2x1SM_SSEJSI_SI_fSF_SF_NS4_17integral_constantINS4_4UMMA5MajorELSQ_0EEESR_NSO_INSP_7ScaleInELSS_0EEEST_EEEEEENS4_6LayoutINS5_IJSC_SC_SC_EEENS5_IJNSA_ILi0EEESY_SY_EEEEENS5_IJNS4_10UnderscoreES11_S11_EEEEENS4_28SM100_TMA_2SM_LOAD_MULTICASTENS4_14ComposedLayoutINS4_7SwizzleILi1ELi4ELi3EEENS4_18smem_ptr_flag_bitsILi8EEENSW_INS5_IJNSA_ILi8EEESG_EEENS5_IJSG_SC_EEEEEEEvNS4_8identityENS4_18SM100_TMA_2SM_LOADES1E_vS1F_EENS_8epilogue10collective18CollectiveEpilogueINS1I_23Sm100TmaWarpSpecializedILi4ELi2ELi64ELb0ELb0EEEJNS5_IJNSA_ILi128EEESF_SG_EEENS5_IJNSW_IS1N_SC_EENSW_INSA_ILi64EEESC_EEEEESI_SJ_SI_SJ_NS1I_6fusion15FusionCallbacksIS1M_NS1T_17LinearCombinationISI_fSI_fLNS_15FloatRoundStyleE2EEES1O_S1S_JEEENS4_5SM1004TMEM4LOAD26SM100_TMEM_LOAD_32dp32b64xENS4_13SM90_TMA_LOADENS15_INS16_ILi2ELi4ELi3EEES19_NSW_INS5_IJS1A_S1Q_EEENS5_IJS1Q_SC_EEEEEEENS4_39AutoVectorizingCopyWithAssumedAlignmentILi128EEENS4_14SM90_TMA_STOREES28_S2A_S2A_EEEvvEEEEvNT_6ParamsE)
        /*09ec*/ 	.short	0x0380
        /*09ee*/ 	.short	0x0800


	//----- nvinfo : EIATTR_SW_WAR
	.align		4
.L_56:
        /*09f0*/ 	.byte	0x04, 0x36
        /*09f2*/ 	.short	(.L_58 - .L_57)
.L_57:
        /*09f4*/ 	.word	0x00000008
.L_58:


//--------------------- .nv.callgraph             --------------------------
	.section	.nv.callgraph,"",@"SHT_CUDA_CALLGRAPH"
	.align	4
	.sectionentsize	8
	.align		4
        /*0000*/ 	.word	0x00000000
	.align		4
        /*0004*/ 	.word	0xffffffff
	.align		4
        /*0008*/ 	.word	index@(_ZN7cutlass13device_kernelINS_4gemm6kernel13GemmUniversalIN4cute5tupleIJiiiiEEENS1_10collective13CollectiveMmaINS1_35MainloopSm100TmaUmmaWarpSpecializedILi3ELi2ELi2ENS5_IJNS4_1CILi2EEESB_NSA_ILi1EEEEEEEENS5_IJNSA_ILi256EEESF_NSA_ILi32EEEEEENS_12float_e4m3_tENS5_IJlSC_lEEESI_SJ_NS4_8TiledMMAINS4_8MMA_AtomIJNS4_10MMA_TraitsINS4_25SM100_MMA_F8F6F4_2x1SM_SSEJSI_SI_fSF_SF_NS4_17integral_constantINS4_4UMMA5MajorELSQ_0EEESR_NSO_INSP_7ScaleInELSS_0EEEST_EEEEEENS4_6LayoutINS5_IJSC_SC_SC_EEENS5_IJNSA_ILi0EEESY_SY_EEEEENS5_IJNS4_10UnderscoreES11_S11_EEEEENS4_28SM100_TMA_2SM_LOAD_MULTICASTENS4_14ComposedLayoutINS4_7SwizzleILi1ELi4ELi3EEENS4_18smem_ptr_flag_bitsILi8EEENSW_INS5_IJNSA_ILi8EEESG_EEENS5_IJSG_SC_EEEEEEEvNS4_8identityENS4_18SM100_TMA_2SM_LOADES1E_vS1F_EENS_8epilogue10collective18CollectiveEpilogueINS1I_23Sm100TmaWarpSpecializedILi4ELi2ELi64ELb0ELb0EEEJNS5_IJNSA_ILi128EEESF_SG_EEENS5_IJNSW_IS1N_SC_EENSW_INSA_ILi64EEESC_EEEEESI_SJ_SI_SJ_NS1I_6fusion15FusionCallbacksIS1M_NS1T_17LinearCombinationISI_fSI_fLNS_15FloatRoundStyleE2EEES1O_S1S_JEEENS4_5SM1004TMEM4LOAD26SM100_TMEM_LOAD_32dp32b64xENS4_13SM90_TMA_LOADENS15_INS16_ILi2ELi4ELi3EEES19_NSW_INS5_IJS1A_S1Q_EEENS5_IJS1Q_SC_EEEEEEENS4_39AutoVectorizingCopyWithAssumedAlignmentILi128EEENS4_14SM90_TMA_STOREES28_S2A_S2A_EEEvvEEEEvNT_6ParamsE)
	.align		4
        /*000c*/ 	.word	index@(__assertfail)
	.align		4
        /*0010*/ 	.word	0x00000000
	.align		4
        /*0014*/ 	.word	0xfffffffe
	.align		4
        /*0018*/ 	.word	0x00000000
	.align		4
        /*001c*/ 	.word	0xfffffffd
	.align		4
        /*0020*/ 	.word	0x00000000
	.align		4
        /*0024*/ 	.word	0xfffffffc


//--------------------- .nv.constant4             --------------------------
	.section	.nv.constant4,"a",@progbits
	.align	8
	.align		8
.nv.constant4:
        /*0000*/ 	.dword	__assertfail
	.align		8
        /*0008*/ 	.dword	__unnamed_1
	.align		8
        /*0010*/ 	.dword	__unnamed_2
	.align		8
        /*0018*/ 	.dword	__unnamed_3
	.align		8
        /*0020*/ 	.dword	_ZN39_INTERNAL_dc96d18d_4_k_cu_72ffb006_90684cuda3std3__45__cpo5beginE
	.align		8
        /*0028*/ 	.dword	_ZN39_INTERNAL_dc96d18d_4_k_cu_72ffb006_90684cuda3std3__45__cpo3endE
	.align		8
        /*0030*/ 	.dword	_ZN39_INTERNAL_dc96d18d_4_k_cu_72ffb006_90684cuda3std3__45__cpo6cbeginE
	.align		8
        /*0038*/ 	.dword	_ZN39_INTERNAL_dc96d18d_4_k_cu_72ffb006_90684cuda3std3__45__cpo4cendE
	.align		8
        /*0040*/ 	.dword	_ZN39_INTERNAL_dc96d18d_4_k_cu_72ffb006_90684cuda3std3__441_GLOBAL__N__dc96d18d_4_k_cu_72ffb006_90686ignoreE
	.align		8
        /*0048*/ 	.dword	_ZN39_INTERNAL_dc96d18d_4_k_cu_72ffb006_90684cuda3std3__419piecewise_constructE
	.align		8
        /*0050*/ 	.dword	_ZN39_INTERNAL_dc96d18d_4_k_cu_72ffb006_90684cuda3std3__48in_placeE
	.align		8
        /*0058*/ 	.dword	_ZN39_INTERNAL_dc96d18d_4_k_cu_72ffb006_90684cuda3std6ranges3__45__cpo4swapE
	.align		8
        /*0060*/ 	.dword	_ZN39_INTERNAL_dc96d18d_4_k_cu_72ffb006_90684cuda3std6ranges3__45__cpo9iter_moveE
	.align		8
        /*0068*/ 	.dword	_ZN39_INTERNAL_dc96d18d_4_k_cu_72ffb006_90684cute7productE
	.align		8
        /*0070*/ 	.dword	_ZN39_INTERNAL_dc96d18d_4_k_cu_72ffb006_90684cute1_E
	.align		8
        /*0078*/ 	.dword	$str$25
	.align		8
        /*0080*/ 	.dword	$str$26
	.align		8
        /*0088*/ 	.dword	$str$27
	.align		8
        /*0090*/ 	.dword	$str$28


//--------------------- .text._ZN7cutlass13device_kernelINS_4gemm6kernel13GemmUniversalIN4cute5tupleIJiiiiEEENS1_10collective13CollectiveMmaINS1_35MainloopSm100TmaUmmaWarpSpecializedILi3ELi2ELi2ENS5_IJNS4_1CILi2EEESB_NSA_ILi1EEEEEEEENS5_IJNSA_ILi256EEESF_NSA_ILi32EEEEEENS_12float_e4m3_tENS5_IJlSC_lEEESI_SJ_NS4_8TiledMMAINS4_8MMA_AtomIJNS4_10MMA_TraitsINS4_25SM100_MMA_F8F6F4_2x1SM_SSEJSI_SI_fSF_SF_NS4_17integral_constantINS4_4UMMA5MajorELSQ_0EEESR_NSO_INSP_7ScaleInELSS_0EEEST_EEEEEENS4_6LayoutINS5_IJSC_SC_SC_EEENS5_IJNSA_ILi0EEESY_SY_EEEEENS5_IJNS4_10UnderscoreES11_S11_EEEEENS4_28SM100_TMA_2SM_LOAD_MULTICASTENS4_14ComposedLayoutINS4_7SwizzleILi1ELi4ELi3EEENS4_18smem_ptr_flag_bitsILi8EEENSW_INS5_IJNSA_ILi8EEESG_EEENS5_IJSG_SC_EEEEEEEvNS4_8identityENS4_18SM100_TMA_2SM_LOADES1E_vS1F_EENS_8epilogue10collective18CollectiveEpilogueINS1I_23Sm100TmaWarpSpecializedILi4ELi2ELi64ELb0ELb0EEEJNS5_IJNSA_ILi128EEESF_SG_EEENS5_IJNSW_IS1N_SC_EENSW_INSA_ILi64EEESC_EEEEESI_SJ_SI_SJ_NS1I_6fusion15FusionCallbacksIS1M_NS1T_17LinearCombinationISI_fSI_fLNS_15FloatRoundStyleE2EEES1O_S1S_JEEENS4_5SM1004TMEM4LOAD26SM100_TMEM_LOAD_32dp32b64xENS4_13SM90_TMA_LOADENS15_INS16_ILi2ELi4ELi3EEES19_NSW_INS5_IJS1A_S1Q_EEENS5_IJS1Q_SC_EEEEEEENS4_39AutoVectorizingCopyWithAssumedAlignmentILi128EEENS4_14SM90_TMA_STOREES28_S2A_S2A_EEEvvEEEEvNT_6ParamsE --------------------------
	.section	.text._ZN7cutlass13device_kernelINS_4gemm6kernel13GemmUniversalIN4cute5tupleIJiiiiEEENS1_10collective13CollectiveMmaINS1_35MainloopSm100TmaUmmaWarpSpecializedILi3ELi2ELi2ENS5_IJNS4_1CILi2EEESB_NSA_ILi1EEEEEEEENS5_IJNSA_ILi256EEESF_NSA_ILi32EEEEEENS_12float_e4m3_tENS5_IJlSC_lEEESI_SJ_NS4_8TiledMMAINS4_8MMA_AtomIJNS4_10MMA_TraitsINS4_25SM100_MMA_F8F6F4_2x1SM_SSEJSI_SI_fSF_SF_NS4_17integral_constantINS4_4UMMA5MajorELSQ_0EEESR_NSO_INSP_7ScaleInELSS_0EEEST_EEEEEENS4_6LayoutINS5_IJSC_SC_SC_EEENS5_IJNSA_ILi0EEESY_SY_EEEEENS5_IJNS4_10UnderscoreES11_S11_EEEEENS4_28SM100_TMA_2SM_LOAD_MULTICASTENS4_14ComposedLayoutINS4_7SwizzleILi1ELi4ELi3EEENS4_18smem_ptr_flag_bitsILi8EEENSW_INS5_IJNSA_ILi8EEESG_EEENS5_IJSG_SC_EEEEEEEvNS4_8identityENS4_18SM100_TMA_2SM_LOADES1E_vS1F_EENS_8epilogue10collective18CollectiveEpilogueINS1I_23Sm100TmaWarpSpecializedILi4ELi2ELi64ELb0ELb0EEEJNS5_IJNSA_ILi128EEESF_SG_EEENS5_IJNSW_IS1N_SC_EENSW_INSA_ILi64EEESC_EEEEESI_SJ_SI_SJ_NS1I_6fusion15FusionCallbacksIS1M_NS1T_17LinearCombinationISI_fSI_fLNS_15FloatRoundStyleE2EEES1O_S1S_JEEENS4_5SM1004TMEM4LOAD26SM100_TMEM_LOAD_32dp32b64xENS4_13SM90_TMA_LOADENS15_INS16_ILi2ELi4ELi3EEES19_NSW_INS5_IJS1A_S1Q_EEENS5_IJS1Q_SC_EEEEEEENS4_39AutoVectorizingCopyWithAssumedAlignmentILi128EEENS4_14SM90_TMA_STOREES28_S2A_S2A_EEEvvEEEEvNT_6ParamsE,"ax",@progbits
	.align	128
.text._ZN7cutlass13device_kernelINS_4gemm6kernel13GemmUniversalIN4cute5tupleIJiiiiEEENS1_10collective13CollectiveMmaINS1_35MainloopSm100TmaUmmaWarpSpecializedILi3ELi2ELi2ENS5_IJNS4_1CILi2EEESB_NSA_ILi1EEEEEEEENS5_IJNSA_ILi256EEESF_NSA_ILi32EEEEEENS_12float_e4m3_tENS5_IJlSC_lEEESI_SJ_NS4_8TiledMMAINS4_8MMA_AtomIJNS4_10MMA_TraitsINS4_25SM100_MMA_F8F6F4_2x1SM_SSEJSI_SI_fSF_SF_NS4_17integral_constantINS4_4UMMA5MajorELSQ_0EEESR_NSO_INSP_7ScaleInELSS_0EEEST_EEEEEENS4_6LayoutINS5_IJSC_SC_SC_EEENS5_IJNSA_ILi0EEESY_SY_EEEEENS5_IJNS4_10UnderscoreES11_S11_EEEEENS4_28SM100_TMA_2SM_LOAD_MULTICASTENS4_14ComposedLayoutINS4_7SwizzleILi1ELi4ELi3EEENS4_18smem_ptr_flag_bitsILi8EEENSW_INS5_IJNSA_ILi8EEESG_EEENS5_IJSG_SC_EEEEEEEvNS4_8identityENS4_18SM100_TMA_2SM_LOADES1E_vS1F_EENS_8epilogue10collective18CollectiveEpilogueINS1I_23Sm100TmaWarpSpecializedILi4ELi2ELi64ELb0ELb0EEEJNS5_IJNSA_ILi128EEESF_SG_EEENS5_IJNSW_IS1N_SC_EENSW_INSA_ILi64EEESC_EEEEESI_SJ_SI_SJ_NS1I_6fusion15FusionCallbacksIS1M_NS1T_17LinearCombinationISI_fSI_fLNS_15FloatRoundStyleE2EEES1O_S1S_JEEENS4_5SM1004TMEM4LOAD26SM100_TMEM_LOAD_32dp32b64xENS4_13SM90_TMA_LOADENS15_INS16_ILi2ELi4ELi3EEES19_NSW_INS5_IJS1A_S1Q_EEENS5_IJS1Q_SC_EEEEEEENS4_39AutoVectorizingCopyWithAssumedAlignmentILi128EEENS4_14SM90_TMA_STOREES28_S2A_S2A_EEEvvEEEEvNT_6ParamsE:
        .type           _ZN7cutlass13device_kernelINS_4gemm6kernel13GemmUniversalIN4cute5tupleIJiiiiEEENS1_10collective13CollectiveMmaINS1_35MainloopSm100TmaUmmaWarpSpecializedILi3ELi2ELi2ENS5_IJNS4_1CILi2EEESB_NSA_ILi1EEEEEEEENS5_IJNSA_ILi256EEESF_NSA_ILi32EEEEEENS_12float_e4m3_tENS5_IJlSC_lEEESI_SJ_NS4_8TiledMMAINS4_8MMA_AtomIJNS4_10MMA_TraitsINS4_25SM100_MMA_F8F6F4_2x1SM_SSEJSI_SI_fSF_SF_NS4_17integral_constantINS4_4UMMA5MajorELSQ_0EEESR_NSO_INSP_7ScaleInELSS_0EEEST_EEEEEENS4_6LayoutINS5_IJSC_SC_SC_EEENS5_IJNSA_ILi0EEESY_SY_EEEEENS5_IJNS4_10UnderscoreES11_S11_EEEEENS4_28SM100_TMA_2SM_LOAD_MULTICASTENS4_14ComposedLayoutINS4_7SwizzleILi1ELi4ELi3EEENS4_18smem_ptr_flag_bitsILi8EEENSW_INS5_IJNSA_ILi8EEESG_EEENS5_IJSG_SC_EEEEEEEvNS4_8identityENS4_18SM100_TMA_2SM_LOADES1E_vS1F_EENS_8epilogue10collective18CollectiveEpilogueINS1I_23Sm100TmaWarpSpecializedILi4ELi2ELi64ELb0ELb0EEEJNS5_IJNSA_ILi128EEESF_SG_EEENS5_IJNSW_IS1N_SC_EENSW_INSA_ILi64EEESC_EEEEESI_SJ_SI_SJ_NS1I_6fusion15FusionCallbacksIS1M_NS1T_17LinearCombinationISI_fSI_fLNS_15FloatRoundStyleE2EEES1O_S1S_JEEENS4_5SM1004TMEM4LOAD26SM100_TMEM_LOAD_32dp32b64xENS4_13SM90_TMA_LOADENS15_INS16_ILi2ELi4ELi3EEES19_NSW_INS5_IJS1A_S1Q_EEENS5_IJS1Q_SC_EEEEEEENS4_39AutoVectorizingCopyWithAssumedAlignmentILi128EEENS4_14SM90_TMA_STOREES28_S2A_S2A_EEEvvEEEEvNT_6ParamsE,@function
        .size           _ZN7cutlass13device_kernelINS_4gemm6kernel13GemmUniversalIN4cute5tupleIJiiiiEEENS1_10collective13CollectiveMmaINS1_35MainloopSm100TmaUmmaWarpSpecializedILi3ELi2ELi2ENS5_IJNS4_1CILi2EEESB_NSA_ILi1EEEEEEEENS5_IJNSA_ILi256EEESF_NSA_ILi32EEEEEENS_12float_e4m3_tENS5_IJlSC_lEEESI_SJ_NS4_8TiledMMAINS4_8MMA_AtomIJNS4_10MMA_TraitsINS4_25SM100_MMA_F8F6F4_2x1SM_SSEJSI_SI_fSF_SF_NS4_17integral_constantINS4_4UMMA5MajorELSQ_0EEESR_NSO_INSP_7ScaleInELSS_0EEEST_EEEEEENS4_6LayoutINS5_IJSC_SC_SC_EEENS5_IJNSA_ILi0EEESY_SY_EEEEENS5_IJNS4_10UnderscoreES11_S11_EEEEENS4_28SM100_TMA_2SM_LOAD_MULTICASTENS4_14ComposedLayoutINS4_7SwizzleILi1ELi4ELi3EEENS4_18smem_ptr_flag_bitsILi8EEENSW_INS5_IJNSA_ILi8EEESG_EEENS5_IJSG_SC_EEEEEEEvNS4_8identityENS4_18SM100_TMA_2SM_LOADES1E_vS1F_EENS_8epilogue10collective18CollectiveEpilogueINS1I_23Sm100TmaWarpSpecializedILi4ELi2ELi64ELb0ELb0EEEJNS5_IJNSA_ILi128EEESF_SG_EEENS5_IJNSW_IS1N_SC_EENSW_INSA_ILi64EEESC_EEEEESI_SJ_SI_SJ_NS1I_6fusion15FusionCallbacksIS1M_NS1T_17LinearCombinationISI_fSI_fLNS_15FloatRoundStyleE2EEES1O_S1S_JEEENS4_5SM1004TMEM4LOAD26SM100_TMEM_LOAD_32dp32b64xENS4_13SM90_TMA_LOADENS15_INS16_ILi2ELi4ELi3EEES19_NSW_INS5_IJS1A_S1Q_EEENS5_IJS1Q_SC_EEEEEEENS4_39AutoVectorizingCopyWithAssumedAlignmentILi128EEENS4_14SM90_TMA_STOREES28_S2A_S2A_EEEvvEEEEvNT_6ParamsE,(.L_x_185 - _ZN7cutlass13device_kernelINS_4gemm6kernel13GemmUniversalIN4cute5tupleIJiiiiEEENS1_10collective13CollectiveMmaINS1_35MainloopSm100TmaUmmaWarpSpecializedILi3ELi2ELi2ENS5_IJNS4_1CILi2EEESB_NSA_ILi1EEEEEEEENS5_IJNSA_ILi256EEESF_NSA_ILi32EEEEEENS_12float_e4m3_tENS5_IJlSC_lEEESI_SJ_NS4_8TiledMMAINS4_8MMA_AtomIJNS4_10MMA_TraitsINS4_25SM100_MMA_F8F6F4_2x1SM_SSEJSI_SI_fSF_SF_NS4_17integral_constantINS4_4UMMA5MajorELSQ_0EEESR_NSO_INSP_7ScaleInELSS_0EEEST_EEEEEENS4_6LayoutINS5_IJSC_SC_SC_EEENS5_IJNSA_ILi0EEESY_SY_EEEEENS5_IJNS4_10UnderscoreES11_S11_EEEEENS4_28SM100_TMA_2SM_LOAD_MULTICASTENS4_14ComposedLayoutINS4_7SwizzleILi1ELi4ELi3EEENS4_18smem_ptr_flag_bitsILi8EEENSW_INS5_IJNSA_ILi8EEESG_EEENS5_IJSG_SC_EEEEEEEvNS4_8identityENS4_18SM100_TMA_2SM_LOADES1E_vS1F_EENS_8epilogue10collective18CollectiveEpilogueINS1I_23Sm100TmaWarpSpecializedILi4ELi2ELi64ELb0ELb0EEEJNS5_IJNSA_ILi128EEESF_SG_EEENS5_IJNSW_IS1N_SC_EENSW_INSA_ILi64EEESC_EEEEESI_SJ_SI_SJ_NS1I_6fusion15FusionCallbacksIS1M_NS1T_17LinearCombinationISI_fSI_fLNS_15FloatRoundStyleE2EEES1O_S1S_JEEENS4_5SM1004TMEM4LOAD26SM100_TMEM_LOAD_32dp32b64xENS4_13SM90_TMA_LOADENS15_INS16_ILi2ELi4ELi3EEES19_NSW_INS5_IJS1A_S1Q_EEENS5_IJS1Q_SC_EEEEEEENS4_39AutoVectorizingCopyWithAssumedAlignmentILi128EEENS4_14SM90_TMA_STOREES28_S2A_S2A_EEEvvEEEEvNT_6ParamsE)
        .other          _ZN7cutlass13device_kernelINS_4gemm6kernel13GemmUniversalIN4cute5tupleIJiiiiEEENS1_10collective13CollectiveMmaINS1_35MainloopSm100TmaUmmaWarpSpecializedILi3ELi2ELi2ENS5_IJNS4_1CILi2EEESB_NSA_ILi1EEEEEEEENS5_IJNSA_ILi256EEESF_NSA_ILi32EEEEEENS_12float_e4m3_tENS5_IJlSC_lEEESI_SJ_NS4_8TiledMMAINS4_8MMA_AtomIJNS4_10MMA_TraitsINS4_25SM100_MMA_F8F6F4_2x1SM_SSEJSI_SI_fSF_SF_NS4_17integral_constantINS4_4UMMA5MajorELSQ_0EEESR_NSO_INSP_7ScaleInELSS_0EEEST_EEEEEENS4_6LayoutINS5_IJSC_SC_SC_EEENS5_IJNSA_ILi0EEESY_SY_EEEEENS5_IJNS4_10UnderscoreES11_S11_EEEEENS4_28SM100_TMA_2SM_LOAD_MULTICASTENS4_14ComposedLayoutINS4_7SwizzleILi1ELi4ELi3EEENS4_18smem_ptr_flag_bitsILi8EEENSW_INS5_IJNSA_ILi8EEESG_EEENS5_IJSG_SC_EEEEEEEvNS4_8identityENS4_18SM100_TMA_2SM_LOADES1E_vS1F_EENS_8epilogue10collective18CollectiveEpilogueINS1I_23Sm100TmaWarpSpecializedILi4ELi2ELi64ELb0ELb0EEEJNS5_IJNSA_ILi128EEESF_SG_EEENS5_IJNSW_IS1N_SC_EENSW_INSA_ILi64EEESC_EEEEESI_SJ_SI_SJ_NS1I_6fusion15FusionCallbacksIS1M_NS1T_17LinearCombinationISI_fSI_fLNS_15FloatRoundStyleE2EEES1O_S1S_JEEENS4_5SM1004TMEM4LOAD26SM100_TMEM_LOAD_32dp32b64xENS4_13SM90_TMA_LOADENS15_INS16_ILi2ELi4ELi3EEES19_NSW_INS5_IJS1A_S1Q_EEENS5_IJS1Q_SC_EEEEEEENS4_39AutoVectorizingCopyWithAssumedAlignmentILi128EEENS4_14SM90_TMA_STOREES28_S2A_S2A_EEEvvEEEEvNT_6ParamsE,@"STO_CUDA_ENTRY STV_DEFAULT"
_ZN7cutlass13device_kernelINS_4gemm6kernel13GemmUniversalIN4cute5tupleIJiiiiEEENS1_10collective13CollectiveMmaINS1_35MainloopSm100TmaUmmaWarpSpecializedILi3ELi2ELi2ENS5_IJNS4_1CILi2EEESB_NSA_ILi1EEEEEEEENS5_IJNSA_ILi256EEESF_NSA_ILi32EEEEEENS_12float_e4m3_tENS5_IJlSC_lEEESI_SJ_NS4_8TiledMMAINS4_8MMA_AtomIJNS4_10MMA_TraitsINS4_25SM100_MMA_F8F6F4_2x1SM_SSEJSI_SI_fSF_SF_NS4_17integral_constantINS4_4UMMA5MajorELSQ_0EEESR_NSO_INSP_7ScaleInELSS_0EEEST_EEEEEENS4_6LayoutINS5_IJSC_SC_SC_EEENS5_IJNSA_ILi0EEESY_SY_EEEEENS5_IJNS4_10UnderscoreES11_S11_EEEEENS4_28SM100_TMA_2SM_LOAD_MULTICASTENS4_14ComposedLayoutINS4_7SwizzleILi1ELi4ELi3EEENS4_18smem_ptr_flag_bitsILi8EEENSW_INS5_IJNSA_ILi8EEESG_EEENS5_IJSG_SC_EEEEEEEvNS4_8identityENS4_18SM100_TMA_2SM_LOADES1E_vS1F_EENS_8epilogue10collective18CollectiveEpilogueINS1I_23Sm100TmaWarpSpecializedILi4ELi2ELi64ELb0ELb0EEEJNS5_IJNSA_ILi128EEESF_SG_EEENS5_IJNSW_IS1N_SC_EENSW_INSA_ILi64EEESC_EEEEESI_SJ_SI_SJ_NS1I_6fusion15FusionCallbacksIS1M_NS1T_17LinearCombinationISI_fSI_fLNS_15FloatRoundStyleE2EEES1O_S1S_JEEENS4_5SM1004TMEM4LOAD26SM100_TMEM_LOAD_32dp32b64xENS4_13SM90_TMA_LOADENS15_INS16_ILi2ELi4ELi3EEES19_NSW_INS5_IJS1A_S1Q_EEENS5_IJS1Q_SC_EEEEEEENS4_39AutoVectorizingCopyWithAssumedAlignmentILi128EEENS4_14SM90_TMA_STOREES28_S2A_S2A_EEEvvEEEEvNT_6ParamsE:
[----:B------:R-:W1:Y:S01]  /*0000*/  LDC R1, c[0x0][0x37c] ;  /* 0x0000df00ff017b82 */ /* 0x000e620000000800 */
[----:B------:R-:W2:Y:S01]  /*0010*/  S2R R172, SR_TID.X ;  /* 0x0000000000ac7919 */ /* 0x000ea20000002100 */
[----:B------:R-:W3:Y:S06]  /*0020*/  LDCU.64 UR8, c[0x0][0x890] ;  /* 0x00011200ff0877ac */ /* 0x000eec0008000a00 */
[----:B------:R-:W4:Y:S01]  /*0030*/  S2UR UR45, SR_CgaCtaId ;  /* 0x00000000002d79c3 */ /* 0x000f220000008800 */
[----:B------:R-:W-:Y:S02]  /*0040*/  PRMT R158, RZ, 0x7610, R158 ;  /* 0x00007610ff9e7816 */ /* 0x000fe4000000009e */
[----:B------:R-:W-:Y:S01]  /*0050*/  ELECT P1, URZ, PT ;  /* 0x0000000000ff782f */ /* 0x000fe20003820000 */
[----:B---3--:R-:W-:-:S04]  /*0060*/  UISETP.NE.U32.AND UP0, UPT, UR8, URZ, UPT ;  /* 0x000000ff0800728c */ /* 0x008fc8000bf05070 */
[----:B------:R-:W-:Y:S02]  /*0070*/  UISETP.NE.AND.EX UP0, UPT, UR9, URZ, UPT, UP0 ;  /* 0x000000ff0900728c */ /* 0x000fe4000bf05300 */
[----:B----4-:R-:W-:Y:S02]  /*0080*/  ULOP3.LUT UR27, UR45, 0x1, URZ, 0xc0, !UPT ;  /* 0x000000012d1b7892 */ /* 0x010fe4000f8ec0ff */
[----:B------:R-:W-:Y:S01]  /*0090*/  ULOP3.LUT UR28, UR45, 0x1, URZ, 0x3c, !UPT ;  /* 0x000000012d1c7892 */ /* 0x000fe2000f8e3cff */
[----:B--2---:R-:W-:-:S05]  /*00a0*/  SHF.R.U32.HI R159, RZ, 0x5, R172 ;  /* 0x00000005ff9f7819 */ /* 0x004fca00000116ac */
[----:B------:R-:W2:Y:S02]  /*00b0*/  SHFL.IDX PT, R0, R159, RZ, 0x1f ;  /* 0x00001fff9f007589 */ /* 0x000ea400000e0000 */
[----:B--2---:R-:W-:Y:S01]  /*00c0*/  R2UR UR17, R0 ;  /* 0x00000000001172ca */ /* 0x004fe200000e0000 */
[----:B-1----:R-:W-:-:S14]  /*00d0*/  BRA.U UP0, `(.L_x_0) ;  /* 0x0000000100307547 */ /* 0x002fdc000b800000 */
[----:B------:R-:W1:Y:S02]  /*00e0*/  LDCU.64 UR4, c[0x0][0x888] ;  /* 0x00011100ff0477ac */ /* 0x000e640008000a00 */
[----:B-1----:R-:W-:-:S04]  /*00f0*/  UISETP.NE.U32.AND UP0, UPT, UR4, URZ, UPT ;  /* 0x000000ff0400728c */ /* 0x002fc8000bf05070 */
[----:B------:R-:W-:-:S09]  /*0100*/  UISETP.NE.AND.EX UP0, UPT, UR5, URZ, UPT, UP0 ;  /* 0x000000ff0500728c */ /* 0x000fd2000bf05300 */
[----:B------:R-:W-:Y:S05]  /*0110*/  BRA.U !UP0, `(.L_x_1) ;  /* 0x0000000108147547 */ /* 0x000fea000b800000 */
[----:B------:R-:W1:Y:S01]  /*0120*/  LDC.64 R2, c[0x0][0x888] ;  /* 0x00022200ff027b82 */ /* 0x000e620000000a00 */
[----:B------:R-:W1:Y:S02]  /*0130*/  LDCU.64 UR4, c[0x0][0x358] ;  /* 0x00006b00ff0477ac */ /* 0x000e640008000a00 */
[----:B-1----:R1:W5:Y:S01]  /*0140*/  LDG.E R73, desc[UR4][R2.64] ;  /* 0x0000000402497981 */ /* 0x002362000c1e1900 */
[----:B------:R-:W-:Y:S01]  /*0150*/  HFMA2 R158, -RZ, RZ, 0, 5.9604644775390625e-08 ;  /* 0x00000001ff9e7431 */ /* 0x000fe200000001ff */
[----:B------:R-:W-:Y:S05]  /*0160*/  BRA `(.L_x_0) ;  /* 0x00000000000c7947 */ /* 0x000fea0003800000 */
.L_x_1:
[----:B------:R-:W1:Y:S01]  /*0170*/  LDCU UR4, c[0x0][0x880] ;  /* 0x00011000ff0477ac */ /* 0x000e620008000800 */
[----:B------:R-:W-:Y:S01]  /*0180*/  HFMA2 R158, -RZ, RZ, 0, 5.9604644775390625e-08 ;  /* 0x00000001ff9e7431 */ /* 0x000fe200000001ff */
[----:B-1----:R-:W-:-:S07]  /*0190*/  MOV R73, UR4 ;  /* 0x0000000400497c02 */ /* 0x002fce0008000f00 */
.L_x_0:
[----:B------:R-:W2:Y:S02]  /*01a0*/  LDCU.64 UR4, c[0x0][0x8b0] ;  /* 0x00011600ff0477ac */ /* 0x000ea40008000a00 */
[----:B--2---:R-:W-:-:S04]  /*01b0*/  UISETP.NE.U32.AND UP0, UPT, UR4, URZ, UPT ;  /* 0x000000ff0400728c */ /* 0x004fc8000bf05070 */
[----:B------:R-:W-:-:S09]  /*01c0*/  UISETP.NE.AND.EX UP0, UPT, UR5, URZ, UPT, UP0 ;  /* 0x000000ff0500728c */ /* 0x000fd2000bf05300 */
[----:B------:R-:W-:Y:S05]  /*01d0*/  BRA.U UP0, `(.L_x_2) ;  /* 0x0000000100287547 */ /* 0x000fea000b800000 */
[----:B------:R-:W2:Y:S02]  /*01e0*/  LDCU.64 UR4, c[0x0][0x8a8] ;  /* 0x00011500ff0477ac */ /* 0x000ea40008000a00 */
[----:B--2---:R-:W-:-:S04]  /*01f0*/  UISETP.NE.U32.AND UP0, UPT, UR4, URZ, UPT ;  /* 0x000000ff0400728c */ /* 0x004fc8000bf05070 */
[----:B------:R-:W-:-:S09]  /*0200*/  UISETP.NE.AND.EX UP0, UPT, UR5, URZ, UPT, UP0 ;  /* 0x000000ff0500728c */ /* 0x000fd2000bf05300 */
[----:B------:R-:W-:Y:S05]  /*0210*/  BRA.U !UP0, `(.L_x_3) ;  /* 0x0000000108107547 */ /* 0x000fea000b800000 */
[----:B------:R-:W2:Y:S01]  /*0220*/  LDC.64 R70, c[0x0][0x8a8] ;  /* 0x00022a00ff467b82 */ /* 0x000ea20000000a00 */
[----:B------:R-:W2:Y:S02]  /*0230*/  LDCU.64 UR4, c[0x0][0x358] ;  /* 0x00006b00ff0477ac */ /* 0x000ea40008000a00 */
[----:B--2---:R2:W5:Y:S01]  /*0240*/  LDG.E R70, desc[UR4][R70.64] ;  /* 0x0000000446467981 */ /* 0x004562000c1e1900 */
[----:B------:R-:W-:Y:S05]  /*0250*/  BRA `(.L_x_2) ;  /* 0x0000000000087947 */ /* 0x000fea0003800000 */
.L_x_3:
[----:B------:R-:W2:Y:S02]  /*0260*/  LDCU UR4, c[0x0][0x8a0] ;  /* 0x00011400ff0477ac */ /* 0x000ea40008000800 */
[----:B--2---:R-:W-:Y:S02]  /*0270*/  MOV R70, UR4 ;  /* 0x0000000400467c02 */ /* 0x004fe40008000f00 */
.L_x_2:
[----:B------:R-:W-:Y:S01]  /*0280*/  IMAD.U32 R0, RZ, RZ, UR17 ;  /* 0x00000011ff007e24 */ /* 0x000fe2000f8e00ff */
[----:B------:R-:W-:Y:S04]  /*0290*/  BSSY.RECONVERGENT B0, `(.L_x_4) ;  /* 0x000000c000007945 */ /* 0x000fe80003800200 */
[C---:B------:R-:W-:Y:S02]  /*02a0*/  ISETP.NE.OR P2, PT, R0.reuse, 0x1, !P1 ;  /* 0x000000010000780c */ /* 0x040fe40004f45670 */
[----:B------:R-:W-:-:S11]  /*02b0*/  ISETP.NE.OR P0, PT, R0, 0x3, !P1 ;  /* 0x000000030000780c */ /* 0x000fd60004f05670 */
[----:B------:R-:W-:Y:S05]  /*02c0*/  @P2 BRA `(.L_x_5) ;  /* 0x0000000000202947 */ /* 0x000fea0003800000 */
[----:B------:R-:W3:Y:S02]  /*02d0*/  LDCU.64 UR4, c[0x0][0x348] ;  /* 0x00006900ff0477ac */ /* 0x000ee40008000a00 */
[----:B---3--:R-:W-:Y:S02]  /*02e0*/  UIADD3 UR6, UP1, UPT, UR4, 0x80, URZ ;  /* 0x0000008004067890 */ /* 0x008fe4000ff3e0ff */
[----:B------:R-:W-:Y:S02]  /*02f0*/  UIADD3 UR4, UP0, UPT, UR4, 0x180, URZ ;  /* 0x0000018004047890 */ /* 0x000fe4000ff1e0ff */
[----:B------:R-:W-:Y:S02]  /*0300*/  UIADD3.X UR7, UPT, UPT, URZ, UR5, URZ, UP1, !UPT ;  /* 0x00000005ff077290 */ /* 0x000fe40008ffe4ff */
[----:B------:R-:W-:-:S07]  /*0310*/  UIADD3.X UR5, UPT, UPT, URZ, UR5, URZ, UP0, !UPT ;  /* 0x00000005ff057290 */ /* 0x000fce00087fe4ff */
[----:B------:R3:W-:Y:S02]  /*0320*/  UTMACCTL.PF [UR6] ;  /* 0x00000000060079b9 */ /* 0x0007e40008040000 */
[----:B------:R3:W-:Y:S02]  /*0330*/  UTMACCTL.PF [UR4] ;  /* 0x00000000040079b9 */ /* 0x0007e40008040000 */
[----:B---3--:R-:W-:Y:S01]  /*0340*/  NOP ;  /* 0x0000000000007918 */ /* 0x008fe20000000000 */
.L_x_5:
[----:B------:R-:W-:Y:S05]  /*0350*/  BSYNC.RECONVERGENT B0 ;  /* 0x0000000000007941 */ /* 0x000fea0003800200 */
.L_x_4:
[----:B------:R-:W-:Y:S04]  /*0360*/  BSSY.RECONVERGENT B0, `(.L_x_6) ;  /* 0x000000a000007945 */ /* 0x000fe80003800200 */
        /* <DEDUP_REMOVED lines=9> */
.L_x_7:
[----:B------:R-:W-:Y:S05]  /*0400*/  BSYNC.RECONVERGENT B0 ;  /* 0x0000000000007941 */ /* 0x000fea0003800200 */
.L_x_6:
[----:B------:R-:W3:Y:S01]  /*0410*/  LDCU.64 UR4, c[0x0][0x888] ;  /* 0x00011100ff0477ac */ /* 0x000ee20008000a00 */
[----:B------:R-:W-:Y:S02]  /*0420*/  UISETP.EQ.U32.AND UP1, UPT, UR8, URZ, UPT ;  /* 0x000000ff0800728c */ /* 0x000fe4000bf22070 */
[----:B------:R-:W-:Y:S02]  /*0430*/  UPLOP3.LUT UP3, UPT, UPT, UPT, UPT, 0x80, 0x8 ;  /* 0x000000000008789c */ /* 0x000fe40003f6f070 */
[----:B---3--:R-:W-:-:S04]  /*0440*/  UISETP.NE.U32.AND UP0, UPT, UR4, URZ, UPT ;  /* 0x000000ff0400728c */ /* 0x008fc8000bf05070 */
[----:B------:R-:W-:-:S04]  /*0450*/  UISETP.NE.AND.EX UP0, UPT, UR5, URZ, UPT, UP0 ;  /* 0x000000ff0500728c */ /* 0x000fc8000bf05300 */
[----:B------:R-:W-:-:S04]  /*0460*/  UISETP.EQ.OR.EX UP2, UPT, UR9, URZ, !UP0, UP1 ;  /* 0x000000ff0900728c */ /* 0x000fc8000c742710 */
[----:B------:R-:W-:-:S06]  /*0470*/  UP2UR UR4, UPR, URZ, 0x4 ;  /* 0x00000004ff047883 */ /* 0x000fcc0008000000 */
[----:B------:R-:W-:Y:S01]  /*0480*/  MOV R162, UR4 ;  /* 0x0000000400a27c02 */ /* 0x000fe20008000f00 */
[----:B------:R-:W-:Y:S06]  /*0490*/  BRA.U !UP2, `(.L_x_8) ;  /* 0x000000010a207547 */ /* 0x000fec000b800000 */
[----:B------:R-:W-:Y:S01]  /*04a0*/  UISETP.NE.U32.AND UP1, UPT, UR8, URZ, UPT ;  /* 0x000000ff0800728c */ /* 0x000fe2000bf25070 */
[----:B-----5:R-:W-:Y:S01]  /*04b0*/  FSETP.NEU.AND P0, PT, R73, RZ, PT ;  /* 0x000000ff4900720b */ /* 0x020fe20003f0d000 */
[----:B------:R-:W-:Y:S02]  /*04c0*/  USEL UR4, URZ, 0xffffffff, UP0 ;  /* 0xffffffffff047887 */ /* 0x000fe40008000000 */
[----:B------:R-:W-:-:S10]  /*04d0*/  UISETP.NE.AND.EX UP1, UPT, UR9, URZ, UPT, UP1 ;  /* 0x000000ff0900728c */ /* 0x000fd4000bf25310 */
[----:B------:R-:W-:Y:S01]  /*04e0*/  VOTEU.ANY UP0, P0 ;  /* 0x0000000000ff7886 */ /* 0x000fe20000000100 */
[----:B------:R-:W-:-:S04]  /*04f0*/  @!UP1 USEL UR4, URZ, 0xffffffff, UP0 ;  /* 0xffffffffff049887 */ /* 0x000fc80008000000 */
[----:B------:R-:W-:-:S04]  /*0500*/  ULOP3.LUT UR4, UR4, 0x1, URZ, 0xc0, !UPT ;  /* 0x0000000104047892 */ /* 0x000fc8000f8ec0ff */
[----:B------:R-:W-:-:S11]  /*0510*/  UISETP.NE.U32.AND UP3, UPT, UR4, 0x1, UPT ;  /* 0x000000010400788c */ /* 0x000fd6000bf65070 */
.L_x_8:
[----:B------:R-:W3:Y:S01]  /*0520*/  SHFL.IDX PT, R0, R159, RZ, 0x1f ;  /* 0x00001fff9f007589 */ /* 0x000ee200000e0000 */
[----:B------:R-:W-:-:S04]  /*0530*/  UISETP.NE.AND UP0, UPT, UR17, 0x2, UPT ;  /* 0x000000021100788c */ /* 0x000fc8000bf05270 */
[----:B------:R-:W-:Y:S02]  /*0540*/  UISETP.EQ.AND UP1, UPT, UR27, URZ, !UP0 ;  /* 0x000000ff1b00728c */ /* 0x000fe4000c722270 */
[----:B------:R-:W-:-:S04]  /*0550*/  USEL UR41, URZ, 0x1, UP0 ;  /* 0x00000001ff297887 */ /* 0x000fc80008000000 */
[----:B------:R-:W-:Y:S02]  /*0560*/  PLOP3.LUT P3, PT, P1, PT, UP1, 0x80, 0x8 ;  /* 0x000000000008781c */ /* 0x000fe40000f6f018 */
[----:B---3--:R-:W-:-:S13]  /*0570*/  ISETP.NE.AND P0, PT, R0, RZ, PT ;  /* 0x000000ff0000720c */ /* 0x008fda0003f05270 */
[----:B------:R-:W-:Y:S05]  /*0580*/  @P0 BRA `(.L_x_9) ;  /* 0x00000000004c0947 */ /* 0x000fea0003800000 */
[----:B------:R-:W-:Y:S01]  /*0590*/  UMOV UR4, 0x400 ;  /* 0x0000040000047882 */ /* 0x000fe20000000000 */
[----:B------:R-:W-:Y:S01]  /*05a0*/  UMOV UR8, 0x1 ;  /* 0x0000000100087882 */ /* 0x000fe20000000000 */
[----:B------:R-:W-:Y:S01]  /*05b0*/  UMOV UR6, 0x2 ;  /* 0x0000000200067882 */ /* 0x000fe20000000000 */
[----:B------:R-:W-:Y:S02]  /*05c0*/  ULEA UR4, UR45, UR4, 0x18 ;  /* 0x000000042d047291 */ /* 0x000fe4000f8ec0ff */
[----:B------:R-:W-:-:S04]  /*05d0*/  UIADD3 UR8, UPT, UPT, -UR8, 0x100000, URZ ;  /* 0x0010000008087890 */ /* 0x000fc8000fffe1ff */
[----:B------:R-:W-:Y:S02]  /*05e0*/  USHF.L.U32 UR9, UR8, 0xb, URZ ;  /* 0x0000000b08097899 */ /* 0x000fe400080006ff */
[----:B------:R-:W-:Y:S02]  /*05f0*/  USHF.L.U32 UR8, UR8, 0x1, URZ ;  /* 0x0000000108087899 */ /* 0x000fe400080006ff */
[----:B------:R-:W-:-:S04]  /*0600*/  UIADD3 UR6, UPT, UPT, -UR6, 0x100000, URZ ;  /* 0x0010000006067890 */ /* 0x000fc8000fffe1ff */
[----:B------:R-:W-:Y:S02]  /*0610*/  USHF.L.U32 UR7, UR6, 0xb, URZ ;  /* 0x0000000b06077899 */ /* 0x000fe400080006ff */
[----:B------:R-:W-:Y:S01]  /*0620*/  USHF.L.U32 UR6, UR6, 0x1, URZ ;  /* 0x0000000106067899 */ /* 0x000fe200080006ff */
[----:B------:R-:W-:Y:S01]  /*0630*/  ELECT P0, URZ, PT ;  /* 0x0000000000ff782f */ /* 0x000fe20003800000 */
[----:B------:R-:W3:Y:S02]  /*0640*/  FENCE.VIEW.ASYNC.S ;  /* 0x00000000000073c6 */ /* 0x000ee40000000000 */
[----:B---3--:R3:W4:Y:S08]  /*0650*/  SYNCS.EXCH.64 URZ, [UR4], UR8 ;  /* 0x0000000804ff75b2 */ /* 0x0087300008000100 */
[----:B------:R3:W1:Y:S01]  /*0660*/  SYNCS.EXCH.64 URZ, [UR4+0x18], UR6 ;  /* 0x0000180604ff75b2 */ /* 0x0006620008000100 */
[----:B------:R3:W1:Y:S01]  /*0670*/  SYNCS.EXCH.64 URZ, [UR4+0x8], UR8 ;  /* 0x0000080804ff75b2 */ /* 0x0006620008000100 */
[----:B------:R3:W1:Y:S01]  /*0680*/  SYNCS.EXCH.64 URZ, [UR4+0x20], UR6 ;  /* 0x0000200604ff75b2 */ /* 0x0006620008000100 */
[----:B------:R3:W1:Y:S01]  /*0690*/  SYNCS.EXCH.64 URZ, [UR4+0x10], UR8 ;  /* 0x0000100804ff75b2 */ /* 0x0006620008000100 */
[----:B------:R3:W1:Y:S01]  /*06a0*/  SYNCS.EXCH.64 URZ, [UR4+0x28], UR6 ;  /* 0x0000280604ff75b2 */ /* 0x0006620008000100 */
[----:B------:R-:W-:Y:S01]  /*06b0*/  NOP ;  /* 0x0000000000007918 */ /* 0x000fe20000000000 */
.L_x_9:
[----:B------:R-:W2:Y:S01]  /*06c0*/  SHFL.IDX PT, R0, R159, RZ, 0x1f ;  /* 0x00001fff9f007589 */ /* 0x000ea200000e0000 */
[----:B------:R-:W-:Y:S01]  /*06d0*/  NOP ;  /* 0x0000000000007918 */ /* 0x000fe20000000000 */
[----:B--2---:R-:W-:-:S13]  /*06e0*/  ISETP.NE.AND P0, PT, R0, 0x1, PT ;  /* 0x000000010000780c */ /* 0x004fda0003f05270 */
[----:B------:R-:W-:Y:S05]  /*06f0*/  @P0 BRA `(.L_x_10) ;  /* 0x0000000000540947 */ /* 0x000fea0003800000 */
[----:B---3--:R-:W-:Y:S01]  /*0700*/  UMOV UR4, 0x400 ;  /* 0x0000040000047882 */ /* 0x008fe20000000000 */
        /* <DEDUP_REMOVED lines=10> */
[----:B------:R-:W2:Y:S02]  /*07b0*/  FENCE.VIEW.ASYNC.S ;  /* 0x00000000000073c6 */ /* 0x000ea40000000000 */
[----:B--2---:R2:W3:Y:S08]  /*07c0*/  SYNCS.EXCH.64 URZ, [UR4+0x30], UR8 ;  /* 0x0000300804ff75b2 */ /* 0x0044f00008000100 */
[----:B------:R2:W1:Y:S01]  /*07d0*/  SYNCS.EXCH.64 URZ, [UR4+0x50], UR6 ;  /* 0x0000500604ff75b2 */ /* 0x0004620008000100 */
[----:B------:R2:W1:Y:S01]  /*07e0*/  SYNCS.EXCH.64 URZ, [UR4+0x38], UR8 ;  /* 0x0000380804ff75b2 */ /* 0x0004620008000100 */
[----:B------:R2:W1:Y:S01]  /*07f0*/  SYNCS.EXCH.64 URZ, [UR4+0x58], UR6 ;  /* 0x0000580604ff75b2 */ /* 0x0004620008000100 */
[----:B------:R2:W1:Y:S01]  /*0800*/  SYNCS.EXCH.64 URZ, [UR4+0x40], UR8 ;  /* 0x0000400804ff75b2 */ /* 0x0004620008000100 */
[----:B------:R2:W1:Y:S01]  /*0810*/  SYNCS.EXCH.64 URZ, [UR4+0x60], UR6 ;  /* 0x0000600604ff75b2 */ /* 0x0004620008000100 */
[----:B------:R2:W1:Y:S01]  /*0820*/  SYNCS.EXCH.64 URZ, [UR4+0x48], UR8 ;  /* 0x0000480804ff75b2 */ /* 0x0004620008000100 */
[----:B------:R2:W1:Y:S01]  /*0830*/  SYNCS.EXCH.64 URZ, [UR4+0x68], UR6 ;  /* 0x0000680604ff75b2 */ /* 0x0004620008000100 */
[----:B------:R-:W-:Y:S01]  /*0840*/  NOP ;  /* 0x0000000000007918 */ /* 0x000fe20000000000 */
.L_x_10:
[----:B------:R-:W4:Y:S01]  /*0850*/  SHFL.IDX PT, R0, R159, RZ, 0x1f ;  /* 0x00001fff9f007589 */ /* 0x000f2200000e0000 */
[----:B------:R-:W-:Y:S01]  /*0860*/  NOP ;  /* 0x0000000000007918 */ /* 0x000fe20000000000 */
[----:B----4-:R-:W-:-:S13]  /*0870*/  ISETP.NE.AND P0, PT, R0, 0x3, PT ;  /* 0x000000030000780c */ /* 0x010fda0003f05270 */
[----:B------:R-:W-:Y:S05]  /*0880*/  @P0 BRA `(.L_x_11) ;  /* 0x00000000002c0947 */ /* 0x000fea0003800000 */
[----:B--23--:R-:W-:Y:S01]  /*0890*/  UMOV UR6, 0x400 ;  /* 0x0000040000067882 */ /* 0x00cfe20000000000 */
[----:B------:R-:W-:Y:S01]  /*08a0*/  UMOV UR4, 0x20 ;  /* 0x0000002000047882 */ /* 0x000fe20000000000 */
[----:B------:R-:W-:Y:S02]  /*08b0*/  ULEA UR6, UR45, UR6, 0x18 ;  /* 0x000000062d067291 */ /* 0x000fe4000f8ec0ff */
[----:B------:R-:W-:-:S04]  /*08c0*/  UIADD3 UR4, UPT, UPT, -UR4, 0x100000, URZ ;  /* 0x0010000004047890 */ /* 0x000fc8000fffe1ff */
[----:B------:R-:W-:Y:S02]  /*08d0*/  USHF.L.U32 UR5, UR4, 0xb, URZ ;  /* 0x0000000b04057899 */ /* 0x000fe400080006ff */
[----:B------:R-:W-:Y:S01]  /*08e0*/  USHF.L.U32 UR4, UR4, 0x1, URZ ;  /* 0x0000000104047899 */ /* 0x000fe200080006ff */
[----:B------:R-:W-:Y:S01]  /*08f0*/  ELECT P0, URZ, PT ;  /* 0x0000000000ff782f */ /* 0x000fe20003800000 */
[----:B------:R-:W2:Y:S10]  /*0900*/  FENCE.VIEW.ASYNC.S ;  /* 0x00000000000073c6 */ /* 0x000eb40000000000 */
[----:B--2---:R4:W2:Y:S01]  /*0910*/  SYNCS.EXCH.64 URZ, [UR6+0x70], UR4 ;  /* 0x0000700406ff75b2 */ /* 0x0048a20008000100 */
[----:B------:R4:W3:Y:S02]  /*0920*/  SYNCS.EXCH.64 URZ, [UR6+0x78], UR4 ;  /* 0x0000780406ff75b2 */ /* 0x0008e40008000100 */
[----:B----4-:R-:W-:Y:S01]  /*0930*/  NOP ;  /* 0x0000000000007918 */ /* 0x010fe20000000000 */
.L_x_11:
[----:B------:R-:W4:Y:S01]  /*0940*/  SHFL.IDX PT, R0, R159, RZ, 0x1f ;  /* 0x00001fff9f007589 */ /* 0x000f2200000e0000 */
[----:B------:R-:W-:Y:S01]  /*0950*/  NOP ;  /* 0x0000000000007918 */ /* 0x000fe20000000000 */
[----:B----4-:R-:W-:-:S13]  /*0960*/  ISETP.NE.AND P0, PT, R0, 0x4, PT ;  /* 0x000000040000780c */ /* 0x010fda0003f05270 */
[----:B------:R-:W-:Y:S05]  /*0970*/  @P0 BRA `(.L_x_12) ;  /* 0x0000000000480947 */ /* 0x000fea0003800000 */
[----:B--23--:R-:W-:Y:S01]  /*0980*/  UMOV UR4, 0x3a0 ;  /* 0x000003a000047882 */ /* 0x00cfe20000000000 */
[----:B------:R-:W-:Y:S01]  /*0990*/  UMOV UR6, 0x400 ;  /* 0x0000040000067882 */ /* 0x000fe20000000000 */
[----:B------:R-:W-:Y:S01]  /*09a0*/  USEL UR4, UR4, 0x320, UP3 ;  /* 0x0000032004047887 */ /* 0x000fe20009800000 */
        /* <DEDUP_REMOVED lines=10> */
[----:B--2---:R4:W2:Y:S08]  /*0a50*/  SYNCS.EXCH.64 URZ, [UR6+0x80], UR8 ;  /* 0x0000800806ff75b2 */ /* 0x0048b00008000100 */
[----:B------:R4:W3:Y:S01]  /*0a60*/  SYNCS.EXCH.64 URZ, [UR6+0x90], UR4 ;  /* 0x0000900406ff75b2 */ /* 0x0008e20008000100 */
[----:B------:R4:W1:Y:S01]  /*0a70*/  SYNCS.EXCH.64 URZ, [UR6+0x88], UR8 ;  /* 0x0000880806ff75b2 */ /* 0x0008620008000100 */
[----:B------:R4:W1:Y:S02]  /*0a80*/  SYNCS.EXCH.64 URZ, [UR6+0x98], UR4 ;  /* 0x0000980406ff75b2 */ /* 0x0008640008000100 */
[----:B----4-:R-:W-:Y:S01]  /*0a90*/  NOP ;  /* 0x0000000000007918 */ /* 0x010fe20000000000 */
.L_x_12:
[----:B------:R-:W4:Y:S01]  /*0aa0*/  SHFL.IDX PT, R0, R159, RZ, 0x1f ;  /* 0x00001fff9f007589 */ /* 0x000f2200000e0000 */
[----:B------:R-:W-:Y:S01]  /*0ab0*/  NOP ;  /* 0x0000000000007918 */ /* 0x000fe20000000000 */
[----:B----4-:R-:W-:-:S13]  /*0ac0*/  ISETP.NE.AND P0, PT, R0, 0x5, PT ;  /* 0x000000050000780c */ /* 0x010fda0003f05270 */
[----:B------:R-:W-:Y:S05]  /*0ad0*/  @P0 BRA `(.L_x_13) ;  /* 0x0000000000440947 */ /* 0x000fea0003800000 */
[----:B--23--:R-:W-:Y:S01]  /*0ae0*/  UMOV UR4, 0x400 ;  /* 0x0000040000047882 */ /* 0x00cfe20000000000 */
        /* <DEDUP_REMOVED lines=16> */
.L_x_13:
[----:B------:R-:W4:Y:S01]  /*0bf0*/  SHFL.IDX PT, R0, R159, RZ, 0x1f ;  /* 0x00001fff9f007589 */ /* 0x000f2200000e0000 */
[----:B------:R-:W-:Y:S01]  /*0c00*/  ISETP.NE.OR P1, PT, RZ, UR17, !P1 ;  /* 0x00000011ff007c0c */ /* 0x000fe2000cf25670 */
        /* <DEDUP_REMOVED lines=12> */
[----:B------:R4:W3:Y:S01]  /*0cd0*/  SYNCS.EXCH.64 URZ, [UR4+0xd0], UR6 ;  /* 0x0000d00604ff75b2 */ /* 0x0008e20008000100 */
[----:B------:R4:W1:Y:S01]  /*0ce0*/  SYNCS.EXCH.64 URZ, [UR4+0xc8], UR6 ;  /* 0x0000c80604ff75b2 */ /* 0x0008620008000100 */
[----:B------:R4:W1:Y:S02]  /*0cf0*/  SYNCS.EXCH.64 URZ, [UR4+0xd8], UR6 ;  /* 0x0000d80604ff75b2 */ /* 0x0008640008000100 */
[----:B----4-:R-:W-:Y:S01]  /*0d00*/  NOP ;  /* 0x0000000000007918 */ /* 0x010fe20000000000 */
.L_x_14:
[----:B------:R-:W-:Y:S01]  /*0d10*/  VOTEU.ALL UP0, P1 ;  /* 0x0000000000ff7886 */ /* 0x000fe20000800000 */
[----:B--23--:R-:W-:Y:S01]  /*0d20*/  UMOV UR4, 0x20 ;  /* 0x0000002000047882 */ /* 0x00cfe20000000000 */
[----:B------:R-:W2:Y:S01]  /*0d30*/  LDCU UR7, c[0x0][0x36c] ;  /* 0x00006d80ff0777ac */ /* 0x000ea20008000800 */
[----:B------:R-:W-:Y:S01]  /*0d40*/  NOP ;  /* 0x0000000000007918 */ /* 0x000fe20000000000 */
[----:B-1----:R-:W-:Y:S01]  /*0d50*/  LOP3.LUT R3, R172, 0x1f, RZ, 0xc0, !PT ;  /* 0x0000001fac037812 */ /* 0x002fe200078ec0ff */
[----:B------:R-:W-:Y:S01]  /*0d60*/  @!UP0 UMOV UR6, 0x400 ;  /* 0x0000040000068882 */ /* 0x000fe20000000000 */
[----:B------:R-:W-:-:S04]  /*0d70*/  @!UP0 UIADD3 UR4, UPT, UPT, -UR4, 0x100000, URZ ;  /* 0x0010000004048890 */ /* 0x000fc8000fffe1ff */
[----:B------:R-:W-:Y:S02]  /*0d80*/  @!UP0 USHF.L.U32 UR5, UR4, 0xb, URZ ;  /* 0x0000000b04058899 */ /* 0x000fe400080006ff */
[----:B------:R-:W-:Y:S02]  /*0d90*/  @!UP0 USHF.L.U32 UR4, UR4, 0x1, URZ ;  /* 0x0000000104048899 */ /* 0x000fe400080006ff */
[----:B------:R-:W-:Y:S01]  /*0da0*/  @!UP0 ULEA UR6, UR45, UR6, 0x18 ;  /* 0x000000062d068291 */ /* 0x000fe2000f8ec0ff */
[----:B------:R-:W-:Y:S01]  /*0db0*/  VOTEU.ALL UP0, P1 ;  /* 0x0000000000ff7886 */ /* 0x000fe20000800000 */
[----:B------:R-:W-:Y:S02]  /*0dc0*/  UISETP.NE.AND UP4, UPT, UR17, URZ, UPT ;  /* 0x000000ff1100728c */ /* 0x000fe4000bf85270 */
[----:B--2---:R-:W-:Y:S01]  /*0dd0*/  UISETP.EQ.U32.AND UP5, UPT, UR7, 0x1, UPT ;  /* 0x000000010700788c */ /* 0x004fe2000bfa2070 */
[----:B------:R-:W1:Y:S07]  /*0de0*/  FENCE.VIEW.ASYNC.S ;  /* 0x00000000000073c6 */ /* 0x000e6e0000000000 */
[----:B-1----:R1:W2:Y:S01]  /*0df0*/  @!UP0 SYNCS.EXCH.64 URZ, [UR6+0xe0], UR4 ;  /* 0x0000e00406ff85b2 */ /* 0x0022a20008000100 */
[----:B------:R-:W-:Y:S05]  /*0e00*/  BRA.U !UP5, `(.L_x_15) ;  /* 0x000000010d087547 */ /* 0x000fea000b800000 */
[----:B--2---:R-:W-:Y:S01]  /*0e10*/  UCGABAR_ARV ;  /* 0x00000000000079c7 */ /* 0x004fe20008000000 */
[----:B------:R-:W-:Y:S05]  /*0e20*/  BRA `(.L_x_16) ;  /* 0x0000000000047947 */ /* 0x000fea0003800000 */
.L_x_15:
[----:B--2---:R-:W-:Y:S01]  /*0e30*/  NOP ;  /* 0x0000000000007918 */ /* 0x004fe20000000000 */
.L_x_16:
[----:B------:R-:W2:Y:S01]  /*0e40*/  S2UR UR16, SR_CTAID.X ;  /* 0x00000000001079c3 */ /* 0x000ea20000002500 */
[----:B------:R-:W-:-:S05]  /*0e50*/  CS2R.32 R161, SR_CgaSize ;  /* 0x0000000000a17805 */ /* 0x000fca0000008a00 */
[----:B------:R-:W-:-:S05]  /*0e60*/  IMAD R161, R161, -0xa0, RZ ;  /* 0xffffff60a1a17824 */ /* 0x000fca00078e02ff */
[----:B-1----:R-:W-:-:S14]  /*0e70*/  R2UR UR5, R161 ;  /* 0x00000000a10572ca */ /* 0x002fdc00000e0000 */
[----:B------:R-:W1:Y:S01]  /*0e80*/  LDCU UR5, c[0x0][UR5+0x2b0] ;  /* 0x00005600050577ac */ /* 0x000e620008000800 */
[----:B------:R-:W-:-:S05]  /*0e90*/  CS2R.32 R161, SR_CgaSize ;  /* 0x0000000000a17805 */ /* 0x000fca0000008a00 */
[----:B------:R-:W-:-:S05]  /*0ea0*/  IMAD R161, R161, -0xa0, RZ ;  /* 0xffffff60a1a17824 */ /* 0x000fca00078e02ff */
[----:B------:R-:W-:-:S14]  /*0eb0*/  R2UR UR4, R161 ;  /* 0x00000000a10472ca */ /* 0x000fdc00000e0000 */
[----:B------:R-:W3:Y:S01]  /*0ec0*/  LDCU UR4, c[0x0][UR4+0x2b4] ;  /* 0x00005680040477ac */ /* 0x000ee20008000800 */
[----:B------:R-:W4:Y:S01]  /*0ed0*/  S2UR UR7, SR_CTAID.Y ;  /* 0x00000000000779c3 */ /* 0x000f220000002600 */
[----:B------:R-:W-:-:S05]  /*0ee0*/  CS2R.32 R161, SR_CgaSize ;  /* 0x0000000000a17805 */ /* 0x000fca0000008a00 */
[----:B------:R-:W-:-:S05]  /*0ef0*/  IMAD R161, R161, -0xa0, RZ ;  /* 0xffffff60a1a17824 */ /* 0x000fca00078e02ff */
[----:B------:R-:W-:-:S14]  /*0f00*/  R2UR UR8, R161 ;  /* 0x00000000a10872ca */ /* 0x000fdc00000e0000 */
[----:B------:R-:W3:Y:S01]  /*0f10*/  LDCU UR8, c[0x0][UR8+0x2a0] ;  /* 0x00005400080877ac */ /* 0x000ee20008000800 */
[----:B------:R-:W-:-:S05]  /*0f20*/  CS2R.32 R161, SR_CgaSize ;  /* 0x0000000000a17805 */ /* 0x000fca0000008a00 */
[----:B------:R-:W-:-:S05]  /*0f30*/  IMAD R161, R161, -0xa0, RZ ;  /* 0xffffff60a1a17824 */ /* 0x000fca00078e02ff */
[----:B------:R-:W-:-:S14]  /*0f40*/  R2UR UR9, R161 ;  /* 0x00000000a10972ca */ /* 0x000fdc00000e0000 */
[----:B------:R-:W3:Y:S01]  /*0f50*/  LDCU UR9, c[0x0][UR9+0x2a4] ;  /* 0x00005480090977ac */ /* 0x000ee20008000800 */
[----:B------:R-:W3:Y:S01]  /*0f60*/  S2UR UR36, SR_CTAID.Z ;  /* 0x00000000002479c3 */ /* 0x000ee20000002700 */
[----:B------:R-:W3:Y:S01]  /*0f70*/  LDCU UR21, c[0x0][0xb24] ;  /* 0x00016480ff1577ac */ /* 0x000ee20008000800 */
[----:B------:R-:W-:Y:S02]  /*0f80*/  UISETP.GT.U32.AND UP0, UPT, UR27, 0xffff, UPT ;  /* 0x0000ffff1b00788c */ /* 0x000fe4000bf04070 */
[----:B------:R-:W-:Y:S01]  /*0f90*/  USHF.L.U32 UR29, UR45, 0xa, URZ ;  /* 0x0000000a2d1d7899 */ /* 0x000fe200080006ff */
[----:B--2---:R-:W-:Y:S01]  /*0fa0*/  I2FP.F32.U32 R2, UR16 ;  /* 0x0000001000027c45 */ /* 0x004fe20008201000 */
[----:B------:R-:W-:Y:S01]  /*0fb0*/  UMOV UR32, 0x5 ;  /* 0x0000000500207882 */ /* 0x000fe20000000000 */
[----:B------:R-:W2:Y:S03]  /*0fc0*/  LDCU UR42, c[0x0][0xb24] ;  /* 0x00016480ff2a77ac */ /* 0x000ea60008000800 */
[----:B-1----:R-:W-:Y:S01]  /*0fd0*/  FMUL R2, R2, UR5 ;  /* 0x0000000502027c20 */ /* 0x002fe20008400000 */
[----:B------:R-:W1:Y:S01]  /*0fe0*/  LDCU UR31, c[0x0][0xb30] ;  /* 0x00016600ff1f77ac */ /* 0x000e620008000800 */
[----:B----4-:R-:W-:Y:S01]  /*0ff0*/  I2FP.F32.U32 R0, UR7 ;  /* 0x0000000700007c45 */ /* 0x010fe20008201000 */
[----:B------:R-:W-:-:S03]  /*1000*/  USHF.L.U32 UR46, UR16, 0x7, URZ ;  /* 0x00000007102e7899 */ /* 0x000fc600080006ff */
[----:B------:R-:W4:Y:S01]  /*1010*/  F2I.U32.TRUNC.NTZ R2, R2 ;  /* 0x0000000200027305 */ /* 0x000f22000020f000 */
[----:B------:R-:W-:Y:S01]  /*1020*/  USEL UR26, UR27, 0xffff, !UP0 ;  /* 0x0000ffff1b1a7887 */ /* 0x000fe2000c000000 */
[----:B---3--:R-:W-:Y:S01]  /*1030*/  FMUL R0, R0, UR4 ;  /* 0x0000000400007c20 */ /* 0x008fe20008400000 */
[----:B------:R-:W-:Y:S01]  /*1040*/  UISETP.GE.AND UP2, UPT, UR21, 0x1, UPT ;  /* 0x000000011500788c */ /* 0x000fe2000bf46270 */
[----:B------:R-:W-:-:S04]  /*1050*/  UMOV UR20, UR7 ;  /* 0x0000000700147c82 */ /* 0x000fc80008000000 */
[----:B------:R-:W3:Y:S01]  /*1060*/  F2I.U32.TRUNC.NTZ R0, R0 ;  /* 0x0000000000007305 */ /* 0x000ee2000020f000 */
[----:B----4-:R-:W-:Y:S02]  /*1070*/  R2UR UR4, R2 ;  /* 0x00000000020472ca */ /* 0x010fe400000e0000 */
[----:B------:R-:W-:Y:S02]  /*1080*/  PRMT R2, RZ, 0x7610, R2 ;  /* 0x00007610ff027816 */ /* 0x000fe40000000002 */
[----:B---3--:R-:W-:Y:S02]  /*1090*/  R2UR UR6, R0 ;  /* 0x00000000000672ca */ /* 0x008fe400000e0000 */
[----:B------:R-:W-:-:S07]  /*10a0*/  PRMT R0, RZ, 0x7610, R0 ;  /* 0x00007610ff007816 */ /* 0x000fce0000000000 */
[----:B------:R-:W-:-:S04]  /*10b0*/  UIADD3 UR5, UPT, UPT, -UR4, URZ, URZ ;  /* 0x000000ff04057290 */ /* 0x000fc8000fffe1ff */
[----:B------:R-:W-:Y:S02]  /*10c0*/  UIMAD UR5, UR8, UR5, UR16 ;  /* 0x00000005080572a4 */ /* 0x000fe4000f8e0210 */
[----:B------:R-:W-:-:S04]  /*10d0*/  UIADD3 UR4, UPT, UPT, -UR6, URZ, URZ ;  /* 0x000000ff06047290 */ /* 0x000fc8000fffe1ff */
[----:B------:R-:W-:Y:S01]  /*10e0*/  IMAD.U32 R161, RZ, RZ, UR5 ;  /* 0x00000005ffa17e24 */ /* 0x000fe2000f8e00ff */
[----:B------:R-:W-:-:S06]  /*10f0*/  UIMAD UR4, UR9, UR4, UR7 ;  /* 0x00000004090472a4 */ /* 0x000fcc000f8e0207 */
[----:B------:R-:W-:Y:S01]  /*1100*/  IMAD.U32 R160, RZ, RZ, UR4 ;  /* 0x00000004ffa07e24 */ /* 0x000fe2000f8e00ff */
[----:B-12---:R-:W-:Y:S06]  /*1110*/  BRA.U UP4, `(.L_x_17) ;  /* 0x0000000104447547 */ /* 0x006fec000b800000 */
[----:B------:R-:W-:Y:S02]  /*1120*/  R2UR UR4, R161 ;  /* 0x00000000a10472ca */ /* 0x000fe400000e0000 */
[----:B------:R-:W-:-:S11]  /*1130*/  R2UR UR8, R160 ;  /* 0x00000000a00872ca */ /* 0x000fd600000e0000 */
[----:B------:R-:W-:Y:S02]  /*1140*/  UISETP.GT.U32.AND UP0, UPT, UR4, 0x1, UPT ;  /* 0x000000010400788c */ /* 0x000fe4000bf04070 */
[----:B------:R-:W-:Y:S02]  /*1150*/  ULOP3.LUT UR4, UR4, 0xfffffffe, URZ, 0xc0, !UPT ;  /* 0xfffffffe04047892 */ /* 0x000fe4000f8ec0ff */
[----:B------:R-:W-:Y:S02]  /*1160*/  UISETP.NE.AND UP1, UPT, UR8, URZ, UP0 ;  /* 0x000000ff0800728c */ /* 0x000fe40008725270 */
[----:B------:R-:W-:Y:S02]  /*1170*/  UISETP.NE.AND UP0, UPT, UR8, 0x1, UP0 ;  /* 0x000000010800788c */ /* 0x000fe40008705270 */
[----:B------:R-:W-:Y:S02]  /*1180*/  USEL UR7, URZ, 0x1, UP1 ;  /* 0x00000001ff077887 */ /* 0x000fe40008800000 */
[----:B------:R-:W-:-:S02]  /*1190*/  USEL UR6, URZ, 0x4, UP0 ;  /* 0x00000004ff067887 */ /* 0x000fc40008000000 */
[----:B------:R-:W-:Y:S02]  /*11a0*/  USEL UR5, URZ, 0x2, UP1 ;  /* 0x00000002ff057887 */ /* 0x000fe40008800000 */
[----:B------:R-:W-:Y:S02]  /*11b0*/  ULEA UR4, UR8, UR4, 0x1 ;  /* 0x0000000408047291 */ /* 0x000fe4000f8e08ff */
[----:B------:R-:W-:Y:S02]  /*11c0*/  USEL UR8, URZ, 0x8, UP0 ;  /* 0x00000008ff087887 */ /* 0x000fe40008000000 */
[----:B------:R-:W-:-:S03]  /*11d0*/  UIADD3 UR5, UPT, UPT, UR5, UR6, UR7 ;  /* 0x0000000605057290 */ /* 0x000fc6000fffe007 */
[----:B------:R-:W-:Y:S01]  /*11e0*/  UMOV UR6, 0x3 ;  /* 0x0000000300067882 */ /* 0x000fe20000000000 */
[----:B------:R-:W-:Y:S02]  /*11f0*/  UIADD3 UR5, UPT, UPT, UR5, UR8, URZ ;  /* 0x0000000805057290 */ /* 0x000fe4000fffe0ff */
[----:B------:R-:W-:-:S04]  /*1200*/  USHF.L.U32 UR4, UR6, UR4, URZ ;  /* 0x0000000406047299 */ /* 0x000fc800080006ff */
[----:B------:R-:W-:Y:S02]  /*1210*/  IMAD.U32 R2, RZ, RZ, UR5 ;  /* 0x00000005ff027e24 */ /* 0x000fe4000f8e00ff */
[----:B------:R-:W-:Y:S02]  /*1220*/  IMAD.U32 R0, RZ, RZ, UR4 ;  /* 0x00000004ff007e24 */ /* 0x000fe4000f8e00ff */
.L_x_17:
[----:B------:R-:W-:Y:S05]  /*1230*/  BRA.U !UP2, `(.L_x_18) ;  /* 0x000000010ad47547 */ /* 0x000fea000b800000 */
[----:B------:R-:W1:Y:S01]  /*1240*/  LDCU.128 UR12, c[0x0][0xb10] ;  /* 0x00016200ff0c77ac */ /* 0x000e620008000c00 */
[----:B------:R-:W2:Y:S01]  /*1250*/  LDCU UR6, c[0x0][0x370] ;  /* 0x00006e00ff0677ac */ /* 0x000ea20008000800 */
[----:B------:R-:W3:Y:S01]  /*1260*/  LDCU UR5, c[0x0][0x374] ;  /* 0x00006e80ff0577ac */ /* 0x000ee20008000800 */
[----:B------:R-:W4:Y:S01]  /*1270*/  LDCU UR30, c[0x0][0xb0c] ;  /* 0x00016180ff1e77ac */ /* 0x000f220008000800 */
[----:B------:R-:W4:Y:S01]  /*1280*/  LDCU UR4, c[0x0][0xb20] ;  /* 0x00016400ff0477ac */ /* 0x000f220008000800 */
[----:B------:R-:W4:Y:S01]  /*1290*/  LDCU.64 UR8, c[0x0][0xb28] ;  /* 0x00016500ff0877ac */ /* 0x000f220008000a00 */
[----:B-1----:R-:W-:Y:S02]  /*12a0*/  UISETP.NE.AND UP0, UPT, UR14, 0x1, UPT ;  /* 0x000000010e00788c */ /* 0x002fe4000bf05270 */
[----:B---3--:R-:W-:Y:S02]  /*12b0*/  UIMAD.WIDE.U32 UR10, UR5, UR15, URZ ;  /* 0x0000000f050a72a5 */ /* 0x008fe4000f8e00ff */
[----:B--2---:R-:W-:-:S02]  /*12c0*/  UIMAD.WIDE.U32 UR22, UR6, UR12, URZ ;  /* 0x0000000c061672a5 */ /* 0x004fc4000f8e00ff */
[----:B----4-:R-:W-:Y:S02]  /*12d0*/  UISETP.NE.AND UP1, UPT, UR30, 0x1, UPT ;  /* 0x000000011e00788c */ /* 0x010fe4000bf25270 */
[----:B------:R-:W-:Y:S01]  /*12e0*/  UISETP.NE.AND UP2, UPT, UR21, 0x1, UPT ;  /* 0x000000011500788c */ /* 0x000fe2000bf45270 */
[----:B------:R-:W-:Y:S02]  /*12f0*/  UMOV UR10, UR11 ;  /* 0x0000000b000a7c82 */ /* 0x000fe40008000000 */
[----:B------:R-:W-:Y:S01]  /*1300*/  UMOV UR22, UR23 ;  /* 0x0000001700167c82 */ /* 0x000fe20008000000 */
[----:B------:R-:W-:Y:S02]  /*1310*/  @UP0 USHF.R.U32.HI UR5, URZ, UR4, UR10 ;  /* 0x00000004ff050299 */ /* 0x000fe4000801160a */
[----:B------:R-:W-:Y:S02]  /*1320*/  UIMAD.WIDE.U32 UR24, UR20, UR15, URZ ;  /* 0x0000000f141872a5 */ /* 0x000fe4000f8e00ff */
[----:B------:R-:W-:-:S02]  /*1330*/  UIMAD.WIDE.U32 UR10, UR5, UR8, URZ ;  /* 0x00000008050a72a5 */ /* 0x000fc4000f8e00ff */
[----:B------:R-:W-:Y:S02]  /*1340*/  @UP1 USHF.R.U32.HI UR6, URZ, UR13, UR22 ;  /* 0x0000000dff061299 */ /* 0x000fe40008011616 */
[----:B------:R-:W-:Y:S02]  /*1350*/  UIMAD.WIDE.U32 UR18, UR16, UR12, URZ ;  /* 0x0000000c101272a5 */ /* 0x000fe4000f8e00ff */
[----:B------:R-:W-:Y:S01]  /*1360*/  UIMAD.WIDE.U32 UR22, UR6, UR8, URZ ;  /* 0x00000008061672a5 */ /* 0x000fe2000f8e00ff */
[----:B------:R-:W-:Y:S01]  /*1370*/  UMOV UR24, UR25 ;  /* 0x0000001900187c82 */ /* 0x000fe20008000000 */
[----:B------:R-:W-:Y:S01]  /*1380*/  UMOV UR10, UR11 ;  /* 0x0000000b000a7c82 */ /* 0x000fe20008000000 */
[----:B------:R-:W-:Y:S02]  /*1390*/  USHF.R.U32.HI UR24, URZ, UR4, UR24 ;  /* 0x00000004ff187299 */ /* 0x000fe40008011618 */
[----:B------:R-:W-:Y:S02]  /*13a0*/  @UP2 USHF.R.U32.HI UR5, URZ, UR9, UR10 ;  /* 0x00000009ff052299 */ /* 0x000fe4000801160a */
[----:B------:R-:W-:Y:S01]  /*13b0*/  UMOV UR7, UR23 ;  /* 0x0000001700077c82 */ /* 0x000fe20008000000 */
[----:B------:R-:W-:Y:S01]  /*13c0*/  UMOV UR18, UR19 ;  /* 0x0000001300127c82 */ /* 0x000fe20008000000 */
[----:B------:R-:W-:-:S02]  /*13d0*/  @UP2 USHF.R.U32.HI UR6, URZ, UR9, UR7 ;  /* 0x00000009ff062299 */ /* 0x000fc40008011607 */
[----:B------:R-:W-:Y:S02]  /*13e0*/  USHF.R.U32.HI UR13, URZ, UR13, UR18 ;  /* 0x0000000dff0d7299 */ /* 0x000fe40008011612 */
[----:B------:R-:W-:Y:S02]  /*13f0*/  USEL UR4, UR20, UR24, !UP0 ;  /* 0x0000001814047287 */ /* 0x000fe4000c000000 */
[----:B------:R-:W-:Y:S02]  /*1400*/  UIMAD UR7, UR5, UR21, URZ ;  /* 0x00000015050772a4 */ /* 0x000fe4000f8e02ff */
[----:B------:R-:W-:Y:S02]  /*1410*/  USEL UR5, UR16, UR13, !UP1 ;  /* 0x0000000d10057287 */ /* 0x000fe4000c800000 */
[----:B------:R-:W-:Y:S02]  /*1420*/  UIMAD UR12, UR6, UR21, URZ ;  /* 0x00000015060c72a4 */ /* 0x000fe4000f8e02ff */
[----:B------:R-:W-:-:S02]  /*1430*/  UISETP.GE.AND UP0, UPT, UR4, UR7, UPT ;  /* 0x000000070400728c */ /* 0x000fc4000bf06270 */
[----:B------:R-:W-:Y:S02]  /*1440*/  UIMAD.WIDE.U32 UR10, UR4, UR8, URZ ;  /* 0x00000008040a72a5 */ /* 0x000fe4000f8e00ff */
[----:B------:R-:W-:Y:S02]  /*1450*/  UISETP.GE.OR UP0, UPT, UR5, UR12, UP0 ;  /* 0x0000000c0500728c */ /* 0x000fe40008706670 */
[----:B------:R-:W-:Y:S02]  /*1460*/  UIMAD.WIDE.U32 UR12, UR5, UR8, URZ ;  /* 0x00000008050c72a5 */ /* 0x000fe4000f8e00ff */
[----:B------:R-:W-:Y:S01]  /*1470*/  UIADD3 UR10, UPT, UPT, -UR4, URZ, URZ ;  /* 0x000000ff040a7290 */ /* 0x000fe2000fffe1ff */
[----:B------:R-:W-:Y:S01]  /*1480*/  UMOV UR8, UR11 ;  /* 0x0000000b00087c82 */ /* 0x000fe20008000000 */
[----:B------:R-:W-:Y:S02]  /*1490*/  UIADD3 UR11, UPT, UPT, -UR5, URZ, URZ ;  /* 0x000000ff050b7290 */ /* 0x000fe4000fffe1ff */
[----:B------:R-:W-:-:S03]  /*14a0*/  USHF.R.U32.HI UR8, URZ, UR9, UR8 ;  /* 0x00000009ff087299 */ /* 0x000fc60008011608 */
[----:B------:R-:W-:Y:S01]  /*14b0*/  @!UP0 UMOV UR7, UR13 ;  /* 0x0000000d00078c82 */ /* 0x000fe20008000000 */
[----:B------:R-:W-:Y:S02]  /*14c0*/  UIMAD UR20, UR14, UR10, UR20 ;  /* 0x0000000a0e1472a4 */ /* 0x000fe4000f8e0214 */
[----:B------:R-:W-:Y:S02]  /*14d0*/  USEL UR8, UR4, UR8, !UP2 ;  /* 0x0000000804087287 */ /* 0x000fe4000d000000 */
[----:B------:R-:W-:Y:S02]  /*14e0*/  @!UP0 USHF.R.U32.HI UR7, URZ, UR9, UR7 ;  /* 0x00000009ff078299 */ /* 0x000fe40008011607 */
[----:B------:R-:W-:Y:S02]  /*14f0*/  UIADD3 UR9, UPT, UPT, -UR8, URZ, URZ ;  /* 0x000000ff08097290 */ /* 0x000fe4000fffe1ff */
[----:B------:R-:W-:Y:S02]  /*1500*/  @!UP0 USEL UR7, UR5, UR7, !UP2 ;  /* 0x0000000705078287 */ /* 0x000fe4000d000000 */
[----:B------:R-:W-:-:S02]  /*1510*/  UIMAD UR9, UR21, UR9, UR4 ;  /* 0x00000009150972a4 */ /* 0x000fc4000f8e0204 */
[----:B------:R-:W-:Y:S02]  /*1520*/  @!UP0 UIADD3 UR8, UPT, UPT, UR8, -UR7, URZ ;  /* 0x8000000708088290 */ /* 0x000fe4000fffe0ff */
[----:B------:R-:W-:Y:S02]  /*1530*/  @!UP0 UIMAD UR6, UR9, UR6, UR7 ;  /* 0x00000006090682a4 */ /* 0x000fe4000f8e0207 */
[----:B------:R-:W-:Y:S02]  /*1540*/  @!UP0 UIMAD UR4, UR8, UR21, UR5 ;  /* 0x00000015080482a4 */ /* 0x000fe4000f8e0205 */
[----:B------:R-:W-:Y:S02]  /*1550*/  UIMAD UR16, UR30, UR11, UR16 ;  /* 0x0000000b1e1072a4 */ /* 0x000fe4000f8e0210 */
[----:B------:R-:W-:Y:S01]  /*1560*/  UIMAD UR20, UR4, UR14, UR20 ;  /* 0x0000000e041472a4 */ /* 0x000fe2000f8e0214 */
[----:B------:R-:W-:Y:S02]  /*1570*/  @!UP0 UMOV UR5, UR6 ;  /* 0x0000000600058c82 */ /* 0x000fe40008000000 */
[----:B------:R-:W-:-:S12]  /*1580*/  UIMAD UR16, UR5, UR30, UR16 ;  /* 0x0000001e051072a4 */ /* 0x000fd8000f8e0210 */
.L_x_18:
[----:B------:R-:W-:Y:S02]  /*1590*/  UISETP.NE.AND UP1, UPT, UR31, 0x1, UPT ;  /* 0x000000011f00788c */ /* 0x000fe4000bf25270 */
[----:B------:R-:W-:Y:S02]  /*15a0*/  ULOP3.LUT UR21, UR26, 0xffff, URZ, 0xc0, !UPT ;  /* 0x0000ffff1a157892 */ /* 0x000fe4000f8ec0ff */
[----:B------:R-:W-:Y:S02]  /*15b0*/  UISETP.NE.AND UP0, UPT, UR17, 0x2, UPT ;  /* 0x000000021100788c */ /* 0x000fe4000bf05270 */
[----:B------:R-:W-:Y:S02]  /*15c0*/  ULOP3.LUT UR22, UR29, 0x800, URZ, 0xc0, !UPT ;  /* 0x000008001d167892 */ /* 0x000fe4000f8ec0ff */
[----:B------:R-:W-:Y:S02]  /*15d0*/  ULOP3.LUT UR46, UR46, 0x80, URZ, 0xc0, !UPT ;  /* 0x000000802e2e7892 */ /* 0x000fe4000f8ec0ff */
[----:B------:R-:W-:Y:S01]  /*15e0*/  USHF.L.U32 UR21, UR32, UR21, URZ ;  /* 0x0000001520157299 */ /* 0x000fe200080006ff */
[----:B------:R-:W-:Y:S11]  /*15f0*/  BRA.U UP1, `(.L_x_19) ;  /* 0x0000000101447547 */ /* 0x000ff6000b800000 */
[----:B------:R-:W1:Y:S01]  /*1600*/  LDCU.128 UR8, c[0x0][0xb10] ;  /* 0x00016200ff0877ac */ /* 0x000e620008000c00 */
[----:B------:R-:W2:Y:S01]  /*1610*/  LDCU UR12, c[0x0][0xb0c] ;  /* 0x00016180ff0c77ac */ /* 0x000ea20008000800 */
[----:B------:R-:W3:Y:S01]  /*1620*/  LDCU UR13, c[0x0][0xb20] ;  /* 0x00016400ff0d77ac */ /* 0x000ee20008000800 */
[----:B-1----:R-:W-:Y:S02]  /*1630*/  UIMAD.WIDE.U32 UR6, UR16, UR8, URZ ;  /* 0x00000008100672a5 */ /* 0x002fe4000f8e00ff */
[----:B------:R-:W-:Y:S02]  /*1640*/  UIMAD.WIDE.U32 UR4, UR20, UR11, URZ ;  /* 0x0000000b140472a5 */ /* 0x000fe4000f8e00ff */
[----:B--2---:R-:W-:Y:S02]  /*1650*/  UISETP.NE.AND UP2, UPT, UR12, 0x1, UPT ;  /* 0x000000010c00788c */ /* 0x004fe4000bf45270 */
[----:B------:R-:W-:Y:S01]  /*1660*/  UISETP.NE.AND UP1, UPT, UR10, 0x1, UPT ;  /* 0x000000010a00788c */ /* 0x000fe2000bf25270 */
[----:B------:R-:W-:-:S02]  /*1670*/  UMOV UR6, UR7 ;  /* 0x0000000700067c82 */ /* 0x000fc40008000000 */
[----:B------:R-:W-:Y:S01]  /*1680*/  UMOV UR4, UR5 ;  /* 0x0000000500047c82 */ /* 0x000fe20008000000 */
[----:B------:R-:W-:Y:S02]  /*1690*/  USHF.R.U32.HI UR6, URZ, UR9, UR6 ;  /* 0x00000009ff067299 */ /* 0x000fe40008011606 */
[----:B---3--:R-:W-:Y:S02]  /*16a0*/  USHF.R.U32.HI UR4, URZ, UR13, UR4 ;  /* 0x0000000dff047299 */ /* 0x008fe40008011604 */
[----:B------:R-:W-:Y:S02]  /*16b0*/  USEL UR5, UR16, UR6, !UP2 ;  /* 0x0000000610057287 */ /* 0x000fe4000d000000 */
[----:B------:R-:W-:-:S04]  /*16c0*/  USEL UR4, UR20, UR4, !UP1 ;  /* 0x0000000414047287 */ /* 0x000fc8000c800000 */
[----:B------:R-:W-:Y:S02]  /*16d0*/  UIADD3 UR6, UPT, UPT, UR5, -UR4, URZ ;  /* 0x8000000405067290 */ /* 0x000fe4000fffe0ff */
[----:B------:R-:W-:Y:S02]  /*16e0*/  UIADD3 UR4, UPT, UPT, -UR5, UR4, URZ ;  /* 0x0000000405047290 */ /* 0x000fe4000fffe1ff */
[----:B------:R-:W-:Y:S02]  /*16f0*/  UIMAD UR20, UR6, UR10, UR20 ;  /* 0x0000000a061472a4 */ /* 0x000fe4000f8e0214 */
[----:B------:R-:W-:-:S12]  /*1700*/  UIMAD UR16, UR4, UR12, UR16 ;  /* 0x0000000c041072a4 */ /* 0x000fd8000f8e0210 */
.L_x_19:
[----:B------:R-:W-:Y:S05]  /*1710*/  BRA.U !UP5, `(.L_x_20) ;  /* 0x000000010d0c7547 */ /* 0x000fea000b800000 */
[----:B------:R-:W-:Y:S01]  /*1720*/  UCGABAR_WAIT ;  /* 0x0000000000007dc7 */ /* 0x000fe20008000000 */
[----:B------:R-:W-:Y:S01]  /*1730*/  CCTL.IVALL ;  /* 0x00000000ff00798f */ /* 0x000fe20002000000 */
[----:B------:R-:W-:Y:S05]  /*1740*/  BRA `(.L_x_21) ;  /* 0x0000000000047947 */ /* 0x000fea0003800000 */
.L_x_20:
[----:B------:R-:W-:Y:S06]  /*1750*/  BAR.SYNC.DEFER_BLOCKING 0x0 ;  /* 0x0000000000007b1d */ /* 0x000fec0000010000 */
.L_x_21:
[----:B------:R-:W-:Y:S05]  /*1760*/  BRA.U UP0, `(.L_x_22) ;  /* 0x0000001100bc7547 */ /* 0x000fea000b800000 */
[----:B------:R-:W1:Y:S01]  /*1770*/  LDCU UR6, c[0x0][0x38c] ;  /* 0x00007180ff0677ac */ /* 0x000e620008000800 */
[----:B------:R-:W-:Y:S01]  /*1780*/  PLOP3.LUT P1, PT, PT, PT, UP3, 0x80, 0x8 ;  /* 0x000000000008781c */ /* 0x000fe20003f2f038 */
[----:B------:R-:W-:Y:S01]  /*1790*/  IMAD.MOV.U32 R12, RZ, RZ, 0x1 ;  /* 0x00000001ff0c7424 */ /* 0x000fe200078e00ff */
[----:B------:R-:W-:Y:S02]  /*17a0*/  ISETP.NE.AND P2, PT, R3, RZ, P3 ;  /* 0x000000ff0300720c */ /* 0x000fe40001f45270 */
[----:B------:R-:W-:Y:S02]  /*17b0*/  CS2R R10, SRZ ;  /* 0x00000000000a7805 */ /* 0x000fe4000001ff00 */
[----:B------:R-:W-:Y:S01]  /*17c0*/  PLOP3.LUT P1, PT, P1, PT, PT, 0x8, 0x80 ;  /* 0x000000000080781c */ /* 0x000fe20000f2e170 */
[----:B------:R-:W-:Y:S01]  /*17d0*/  IMAD.MOV.U32 R9, RZ, RZ, RZ ;  /* 0x000000ffff097224 */ /* 0x000fe200078e00ff */
[----:B------:R-:W2:Y:S01]  /*17e0*/  LDCU UR38, c[0x0][0x370] ;  /* 0x00006e00ff2677ac */ /* 0x000ea20008000800 */
[----:B------:R-:W-:Y:S01]  /*17f0*/  IMAD.MOV.U32 R8, RZ, RZ, 0x1 ;  /* 0x00000001ff087424 */ /* 0x000fe200078e00ff */
[----:B------:R-:W3:Y:S01]  /*1800*/  LDCU.64 UR26, c[0x0][0x348] ;  /* 0x00006900ff1a77ac */ /* 0x000ee20008000a00 */
[----:B------:R-:W-:Y:S01]  /*1810*/  ULEA.HI UR43, UR22, UR46, URZ, 0x1b ;  /* 0x0000002e162b7291 */ /* 0x000fe2000f8fd8ff */
[----:B------:R-:W4:Y:S01]  /*1820*/  LDCU UR37, c[0x0][0x374] ;  /* 0x00006e80ff2577ac */ /* 0x000f220008000800 */
[----:B-1----:R-:W-:-:S02]  /*1830*/  UIADD3 UR5, UPT, UPT, UR6, 0x1f, URZ ;  /* 0x0000001f06057890 */ /* 0x002fc4000fffe0ff */
[----:B------:R-:W-:Y:S02]  /*1840*/  UIADD3 UR47, UPT, UPT, UR6, 0x3e, URZ ;  /* 0x0000003e062f7890 */ /* 0x000fe4000fffe0ff */
[----:B------:R-:W-:Y:S01]  /*1850*/  USHF.R.S32.HI UR4, URZ, 0x1f, UR5 ;  /* 0x0000001fff047899 */ /* 0x000fe20008011405 */
[----:B------:R-:W-:-:S03]  /*1860*/  UMOV UR7, URZ ;  /* 0x000000ff00077c82 */ /* 0x000fc60008000000 */
[----:B------:R-:W-:Y:S02]  /*1870*/  ULEA.HI UR4, UR4, UR5, URZ, 0x5 ;  /* 0x0000000504047291 */ /* 0x000fe4000f8f28ff */
[----:B------:R-:W-:Y:S02]  /*1880*/  UIADD3 UR5, UPT, UPT, UR6, -0x1, URZ ;  /* 0xffffffff06057890 */ /* 0x000fe4000fffe0ff */
[----:B------:R-:W-:Y:S02]  /*1890*/  USHF.R.S32.HI UR40, URZ, 0x5, UR4 ;  /* 0x00000005ff287899 */ /* 0x000fe40008011404 */
[----:B------:R-:W-:Y:S02]  /*18a0*/  UISETP.GE.U32.AND UP1, UPT, UR5, -0x3f, UPT ;  /* 0xffffffc10500788c */ /* 0x000fe4000bf26070 */
[----:B------:R-:W-:-:S04]  /*18b0*/  UISETP.LT.U32.AND UP0, UPT, UR40, 0x3, UPT ;  /* 0x000000032800788c */ /* 0x000fc8000bf01070 */
[----:B------:R-:W-:Y:S02]  /*18c0*/  USEL UR39, UR40, 0x3, UP0 ;  /* 0x0000000328277887 */ /* 0x000fe40008000000 */
[----:B------:R-:W-:Y:S02]  /*18d0*/  UISETP.NE.AND UP0, UPT, UR17, URZ, UPT ;  /* 0x000000ff1100728c */ /* 0x000fe4000bf05270 */
[----:B------:R-:W-:Y:S02]  /*18e0*/  UIADD3 UR4, UPT, UPT, UR39, -0x1, URZ ;  /* 0xffffffff27047890 */ /* 0x000fe4000fffe0ff */
[----:B------:R-:W-:Y:S02]  /*18f0*/  @UP1 UIADD3 UR4, UPT, UPT, UR39, URZ, URZ ;  /* 0x000000ff27041290 */ /* 0x000fe4000fffe0ff */
[----:B------:R-:W-:Y:S02]  /*1900*/  USEL UR23, UR41, 0x2, UP0 ;  /* 0x0000000229177887 */ /* 0x000fe40008000000 */
[----:B------:R-:W-:-:S02]  /*1910*/  UIADD3 UR44, UPT, UPT, UR40, -UR39, URZ ;  /* 0x80000027282c7290 */ /* 0x000fc4000fffe0ff */
[----:B------:R-:W-:Y:S02]  /*1920*/  UIADD3 UR25, UPT, UPT, UR4, 0x1, URZ ;  /* 0x0000000104197890 */ /* 0x000fe4000fffe0ff */
[----:B--234-:R-:W-:-:S12]  /*1930*/  UIADD3 UR41, UPT, UPT, -UR4, URZ, URZ ;  /* 0x000000ff04297290 */ /* 0x01cfd8000fffe1ff */
.L_x_42:
[----:B------:R-:W-:Y:S01]  /*1940*/  UISETP.NE.AND UP0, UPT, UR45, URZ, UPT ;  /* 0x000000ff2d00728c */ /* 0x000fe2000bf05270 */
[----:B-1----:R-:W1:Y:S08]  /*1950*/  S2UR UR45, SR_CgaCtaId ;  /* 0x00000000002d79c3 */ /* 0x002e700000008800 */
[----:B------:R-:W-:Y:S05]  /*1960*/  BRA.U UP0, `(.L_x_23) ;  /* 0x0000000100347547 */ /* 0x000fea000b800000 */
[----:B------:R-:W2:Y:S01]  /*1970*/  S2R R0, SR_CgaCtaId ;  /* 0x0000000000007919 */ /* 0x000ea20000008800 */
[----:B------:R-:W-:Y:S02]  /*1980*/  MOV R3, 0x400 ;  /* 0x0000040000037802 */ /* 0x000fe40000000f00 */
[----:B------:R-:W-:Y:S02]  /*1990*/  SHF.L.U32 R2, R8, 0x1f, RZ ;  /* 0x0000001f08027819 */ /* 0x000fe400000006ff */
[----:B--2---:R-:W-:-:S05]  /*19a0*/  LEA R0, R0, R3, 0x18 ;  /* 0x0000000300007211 */ /* 0x004fca00078ec0ff */
[----:B------:R-:W-:-:S04]  /*19b0*/  IMAD R3, R9, 0x8, R0 ;  /* 0x0000000809037824 */ /* 0x000fc800078e0200 */
[----:B------:R-:W2:Y:S02]  /*19c0*/  SYNCS.PHASECHK.TRANS64.TRYWAIT P0, [R3+URZ+0xd0], R2 ;  /* 0x0000d002030075a7 */ /* 0x000ea400080011ff */
[----:B--2---:R-:W-:Y:S05]  /*19d0*/  @!P0 BRA `(.L_x_24) ;  /* 0x000000a0004c8947 */ /* 0x004fea0003800000 */
.L_x_143:
[----:B------:R-:W-:Y:S01]  /*19e0*/  VIADD R9, R9, 0x1 ;  /* 0x0000000109097836 */ /* 0x000fe20000000000 */
[----:B------:R2:W-:Y:S04]  /*19f0*/  SYNCS.ARRIVE.TRANS64.A1T0 RZ, [R3+URZ+0xc0], RZ ;  /* 0x0000c0ff03ff79a7 */ /* 0x0005e800081000ff */
[----:B------:R-:W-:-:S04]  /*1a00*/  ISETP.NE.AND P0, PT, R9, 0x2, PT ;  /* 0x000000020900780c */ /* 0x000fc80003f05270 */
[----:B------:R-:W-:Y:S02]  /*1a10*/  SEL R9, R9, RZ, P0 ;  /* 0x000000ff09097207 */ /* 0x000fe40000000000 */
[----:B--2---:R-:W-:-:S04]  /*1a20*/  SEL R3, RZ, 0x1, P0 ;  /* 0x00000001ff037807 */ /* 0x004fc80000000000 */
[----:B------:R-:W-:-:S07]  /*1a30*/  LOP3.LUT R8, R8, R3, RZ, 0x3c, !PT ;  /* 0x0000000308087212 */ /* 0x000fce00078e3cff */
.L_x_23:
[----:B------:R-:W-:Y:S01]  /*1a40*/  UMOV UR6, 0x400 ;  /* 0x0000040000067882 */ /* 0x000fe20000000000 */
[----:B------:R-:W-:Y:S01]  /*1a50*/  SHF.L.U32 R0, R12, 0x1f, RZ ;  /* 0x0000001f0c007819 */ /* 0x000fe200000006ff */
[----:B-1----:R-:W-:Y:S02]  /*1a60*/  ULEA UR6, UR45, UR6, 0x18 ;  /* 0x000000062d067291 */ /* 0x002fe4000f8ec0ff */
[----:B------:R-:W-:Y:S02]  /*1a70*/  UISETP.GE.U32.AND UP0, UPT, UR47, 0x3f, UPT ;  /* 0x0000003f2f00788c */ /* 0x000fe4000bf06070 */
[----:B------:R-:W-:Y:S02]  /*1a80*/  ULEA UR4, UR7, UR6, 0x3 ;  /* 0x0000000607047291 */ /* 0x000fe4000f8e18ff */
[----:B------:R-:W-:Y:S01]  /*1a90*/  ULEA UR11, UR20, UR46, 0x8 ;  /* 0x0000002e140b7291 */ /* 0x000fe2000f8e40ff */
[----:B------:R-:W-:-:S06]  /*1aa0*/  UMOV UR13, URZ ;  /* 0x000000ff000d7c82 */ /* 0x000fcc0008000000 */
[----:B------:R1:W2:Y:S01]  /*1ab0*/  SYNCS.PHASECHK.TRANS64.TRYWAIT P0, [UR4+0x18], R0 ;  /* 0x00001800ff0075a7 */ /* 0x0002a20008001104 */
[----:B------:R-:W-:-:S04]  /*1ac0*/  ULEA.HI UR4, UR16, UR16, URZ, 0x1 ;  /* 0x0000001010047291 */ /* 0x000fc8000f8f08ff */
[----:B------:R-:W-:-:S04]  /*1ad0*/  USHF.L.U32 UR4, UR4, 0x7, URZ ;  /* 0x0000000704047899 */ /* 0x000fc800080006ff */
[----:B------:R-:W-:-:S04]  /*1ae0*/  ULOP3.LUT UR35, UR4, 0xffffff00, URZ, 0xc0, !UPT ;  /* 0xffffff0004237892 */ /* 0x000fc8000f8ec0ff */
[----:B------:R-:W-:Y:S01]  /*1af0*/  UIADD3 UR35, UPT, UPT, UR43, UR35, URZ ;  /* 0x000000232b237290 */ /* 0x000fe2000fffe0ff */
[----:B------:R-:W-:Y:S11]  /*1b00*/  BRA.U !UP0, `(.L_x_25) ;  /* 0x0000000108c47547 */ /* 0x000ff6000b800000 */
[----:B------:R-:W-:Y:S01]  /*1b10*/  UMOV UR16, UR41 ;  /* 0x0000002900107c82 */ /* 0x000fe20008000000 */
[----:B------:R-:W-:Y:S01]  /*1b20*/  UMOV UR4, UR7 ;  /* 0x0000000700047c82 */ /* 0x000fe20008000000 */
[----:B------:R-:W-:-:S05]  /*1b30*/  UMOV UR34, URZ ;  /* 0x000000ff00227c82 */ /* 0x000fca0008000000 */
.L_x_31:
[----:B------:R-:W-:Y:S01]  /*1b40*/  ULEA UR33, UR4, UR6, 0x3 ;  /* 0x0000000604217291 */ /* 0x000fe2000f8e18ff */
[----:B------:R-:W-:Y:S01]  /*1b50*/  @P3 MOV R2, 0x4000 ;  /* 0x0000400000023802 */ /* 0x000fe20000000f00 */
[----:B--234-:R-:W-:Y:S10]  /*1b60*/  @P0 BRA `(.L_x_26) ;  /* 0x00000000000c0947 */ /* 0x01cff40003800000 */
[----:B------:R-:W-:-:S04]  /*1b70*/  SHF.L.U32 R3, R12, 0x1f, RZ ;  /* 0x0000001f0c037819 */ /* 0x000fc800000006ff */
[----:B------:R-:W2:Y:S02]  /*1b80*/  SYNCS.PHASECHK.TRANS64.TRYWAIT P0, [UR33+0x18], R3 ;  /* 0x00001803ff0075a7 */ /* 0x000ea40008001121 */
[----:B--2---:R-:W-:Y:S05]  /*1b90*/  @!P0 BRA `(.L_x_27) ;  /* 0x0000009c00f08947 */ /* 0x004fea0003800000 */
.L_x_26:
[----:B------:R2:W-:Y:S01]  /*1ba0*/  @P3 SYNCS.ARRIVE.TRANS64 RZ, [UR33], R2 ;  /* 0x00000002ffff39a7 */ /* 0x0005e20008000021 */
[----:B------:R-:W-:Y:S02]  /*1bb0*/  ULOP3.LUT UR5, UR23, 0x2, URZ, 0xfc, !UPT ;  /* 0x0000000217057892 */ /* 0x000fe4000f8efcff */
[----:B------:R-:W-:Y:S02]  /*1bc0*/  UIADD3 UR16, UPT, UPT, UR16, 0x1, URZ ;  /* 0x0000000110107890 */ /* 0x000fe4000fffe0ff */
[----:B------:R-:W-:Y:S02]  /*1bd0*/  UISETP.NE.AND UP0, UPT, UR5, 0x2, UPT ;  /* 0x000000020500788c */ /* 0x000fe4000bf05270 */
[----:B------:R-:W-:-:S07]  /*1be0*/  UISETP.NE.AND UP2, UPT, UR16, 0x1, UPT ;  /* 0x000000011000788c */ /* 0x000fce000bf45270 */
[----:B------:R-:W-:Y:S05]  /*1bf0*/  BRA.U UP0, `(.L_x_28) ;  /* 0x0000000100047547 */ /* 0x000fea000b800000 */
[----:B------:R-:W-:Y:S05]  /*1c00*/  BPT.TRAP 0x1 ;  /* 0x000000040000795c */ /* 0x000fea0000300000 */
.L_x_28:
[----:B------:R-:W-:Y:S04]  /*1c10*/  BSSY.RECONVERGENT B0, `(.L_x_29) ;  /* 0x0000003000007945 */ /* 0x000fe80003800200 */
[----:B------:R-:W-:Y:S05]  /*1c20*/  @!P2 BRA `(.L_x_30) ;  /* 0x000000000004a947 */ /* 0x000fea0003800000 */
[----:B------:R-:W-:Y:S05]  /*1c30*/  BPT.TRAP 0x1 ;  /* 0x000000040000795c */ /* 0x000fea0000300000 */
.L_x_30:
[----:B------:R-:W-:Y:S05]  /*1c40*/  BSYNC.RECONVERGENT B0 ;  /* 0x0000000000007941 */ /* 0x000fea0003800200 */
.L_x_29:
[----:B------:R-:W-:Y:S02]  /*1c50*/  UIADD3 UR5, UPT, UPT, UR4, 0x1, URZ ;  /* 0x0000000104057890 */ /* 0x000fe4000fffe0ff */
[----:B------:R-:W-:Y:S02]  /*1c60*/  UIADD3 UR14, UP1, UPT, UR26, 0x80, URZ ;  /* 0x000000801a0e7890 */ /* 0x000fe4000ff3e0ff */
[----:B------:R-:W-:Y:S02]  /*1c70*/  UISETP.NE.AND UP0, UPT, UR5, 0x3, UPT ;  /* 0x000000030500788c */ /* 0x000fe4000bf05270 */
[----:B------:R-:W-:Y:S02]  /*1c80*/  ULOP3.LUT UR33, UR33, 0xfefffff8, URZ, 0xc0, !UPT ;  /* 0xfefffff821217892 */ /* 0x000fe4000f8ec0ff */
[----:B------:R-:W-:Y:S02]  /*1c90*/  USEL UR8, URZ, 0x1, UP0 ;  /* 0x00000001ff087887 */ /* 0x000fe40008000000 */
[----:B------:R-:W-:-:S02]  /*1ca0*/  USEL UR7, UR5, URZ, UP0 ;  /* 0x000000ff05077287 */ /* 0x000fc40008000000 */
[----:B------:R-:W-:Y:S02]  /*1cb0*/  UIADD3.X UR15, UPT, UPT, URZ, UR27, URZ, UP1, !UPT ;  /* 0x0000001bff0f7290 */ /* 0x000fe40008ffe4ff */
[----:B------:R-:W-:Y:S01]  /*1cc0*/  ULEA UR5, UR7, UR6, 0x3 ;  /* 0x0000000607057291 */ /* 0x000fe2000f8e18ff */
[----:B------:R-:W-:Y:S01]  /*1cd0*/  LOP3.LUT R12, R12, UR8, RZ, 0x3c, !PT ;  /* 0x000000080c0c7c12 */ /* 0x000fe2000f8e3cff */
[----:B------:R-:W-:Y:S02]  /*1ce0*/  USHF.L.U32 UR8, UR4, 0xc, URZ ;  /* 0x0000000c04087899 */ /* 0x000fe400080006ff */
[----:B------:R-:W-:Y:S01]  /*1cf0*/  UIADD3 UR4, UP0, UPT, UR26, 0x180, URZ ;  /* 0x000001801a047890 */ /* 0x000fe2000ff1e0ff */
[----:B-1----:R-:W-:Y:S01]  /*1d00*/  SHF.L.U32 R0, R12, 0x1f, RZ ;  /* 0x0000001f0c007819 */ /* 0x002fe200000006ff */
[----:B------:R-:W-:Y:S02]  /*1d10*/  ULOP3.LUT UR32, UR8, UR22, URZ, 0xfc, !UPT ;  /* 0x0000001608207292 */ /* 0x000fe4000f8efcff */
[----:B------:R-:W-:Y:S01]  /*1d20*/  UPRMT UR13, URZ, 0x5410, UR21 ;  /* 0x00005410ff0d7896 */ /* 0x000fe20008000015 */
[----:B------:R3:W4:Y:S01]  /*1d30*/  SYNCS.PHASECHK.TRANS64.TRYWAIT P0, [UR5+0x18], R0 ;  /* 0x00001800ff0075a7 */ /* 0x0007220008001105 */
[----:B------:R-:W-:-:S02]  /*1d40*/  UIADD3 UR32, UPT, UPT, UR6, 0xc400, UR32 ;  /* 0x0000c40006207890 */ /* 0x000fc4000fffe020 */
[----:B------:R-:W-:Y:S02]  /*1d50*/  UIADD3 UR8, UPT, UPT, UR6, 0xf400, UR8 ;  /* 0x0000f40006087890 */ /* 0x000fe4000fffe008 */
[----:B------:R-:W-:Y:S01]  /*1d60*/  UIADD3.X UR5, UPT, UPT, URZ, UR27, URZ, UP0, !UPT ;  /* 0x0000001bff057290 */ /* 0x000fe200087fe4ff */
[----:B------:R-:W-:Y:S01]  /*1d70*/  UMOV UR18, 0x0 ;  /* 0x0000000000127882 */ /* 0x000fe20000000000 */
[----:B------:R-:W-:Y:S01]  /*1d80*/  UMOV UR19, 0x10000000 ;  /* 0x1000000000137882 */ /* 0x000fe20000000000 */
[----:B------:R-:W-:Y:S01]  /*1d90*/  UMOV UR10, UR34 ;  /* 0x00000022000a7c82 */ /* 0x000fe20008000000 */
[----:B------:R-:W-:Y:S01]  /*1da0*/  UMOV UR12, UR36 ;  /* 0x00000024000c7c82 */ /* 0x000fe20008000000 */
[----:B------:R-:W-:Y:S01]  /*1db0*/  UMOV UR9, UR33 ;  /* 0x0000002100097c82 */ /* 0x000fe20008000000 */
[----:B------:R1:W-:Y:S03]  /*1dc0*/  UTMALDG.3D.MULTICAST.2CTA [UR32], [UR14], UR13, desc[UR18] ;  /* 0x000012200e0073b4 */ /* 0x0003e6000821180d */
[----:B------:R2:W-:Y:S01]  /*1dd0*/  UTMALDG.3D.2CTA [UR8], [UR4], desc[UR18] ;  /* 0x00001208040075b4 */ /* 0x0005e20008211000 */
[----:B-1----:R-:W-:Y:S01]  /*1de0*/  UIADD3 UR34, UPT, UPT, UR34, 0x20, URZ ;  /* 0x0000002022227890 */ /* 0x002fe2000fffe0ff */
[----:B------:R-:W-:Y:S01]  /*1df0*/  UMOV UR13, UR25 ;  /* 0x00000019000d7c82 */ /* 0x000fe20008000000 */
[----:B--2---:R-:W-:Y:S01]  /*1e00*/  UMOV UR4, UR7 ;  /* 0x0000000700047c82 */ /* 0x004fe20008000000 */
[----:B------:R-:W-:Y:S09]  /*1e10*/  BRA.U UP2, `(.L_x_31) ;  /* 0xfffffffd02487547 */ /* 0x000ff2000b83ffff */
.L_x_25:
[----:B------:R-:W-:Y:S01]  /*1e20*/  ULEA UR4, UR7, UR6, 0x3 ;  /* 0x0000000607047291 */ /* 0x000fe2000f8e18ff */
[----:B-1-3--:R-:W-:Y:S01]  /*1e30*/  SHF.L.U32 R0, R12, 0x1f, RZ ;  /* 0x0000001f0c007819 */ /* 0x00afe200000006ff */
[----:B------:R-:W-:Y:S01]  /*1e40*/  @!P1 SYNCS.ARRIVE.TRANS64.A1T0 RZ, [UR6+0x78], RZ ;  /* 0x000078ffffff99a7 */ /* 0x000fe20008100006 */
[----:B------:R-:W-:-:S06]  /*1e50*/  UISETP.GT.AND UP0, UPT, UR40, UR39, UPT ;  /* 0x000000272800728c */ /* 0x000fcc000bf04270 */
[----:B--2-4-:R1:W2:Y:S03]  /*1e60*/  SYNCS.PHASECHK.TRANS64.TRYWAIT P0, [UR4+0x18], R0 ;  /* 0x00001800ff0075a7 */ /* 0x0142a60008001104 */
[----:B------:R-:W-:Y:S05]  /*1e70*/  BRA.U !UP0, `(.L_x_32) ;  /* 0x0000000108c47547 */ /* 0x000fea000b800000 */
[----:B------:R-:W-:Y:S01]  /*1e80*/  UIADD3 UR24, UPT, UPT, UR44, UR13, URZ ;  /* 0x0000000d2c187290 */ /* 0x000fe2000fffe0ff */
[----:B------:R-:W-:-:S11]  /*1e90*/  UMOV UR4, UR7 ;  /* 0x0000000700047c82 */ /* 0x000fd60008000000 */
.L_x_38:
[----:B------:R-:W-:Y:S01]  /*1ea0*/  ULEA UR17, UR4, UR6, 0x3 ;  /* 0x0000000604117291 */ /* 0x000fe2000f8e18ff */
[----:B--2---:R-:W-:Y:S01]  /*1eb0*/  @P3 MOV R2, 0x4000 ;  /* 0x0000400000023802 */ /* 0x004fe20000000f00 */
[----:B--2-4-:R-:W-:Y:S10]  /*1ec0*/  @P0 BRA `(.L_x_33) ;  /* 0x00000000000c0947 */ /* 0x014ff40003800000 */
[----:B------:R-:W-:-:S04]  /*1ed0*/  SHF.L.U32 R3, R12, 0x1f, RZ ;  /* 0x0000001f0c037819 */ /* 0x000fc800000006ff */
[----:B------:R-:W2:Y:S02]  /*1ee0*/  SYNCS.PHASECHK.TRANS64.TRYWAIT P0, [UR17+0x18], R3 ;  /* 0x00001803ff0075a7 */ /* 0x000ea40008001111 */
[----:B--2---:R-:W-:Y:S05]  /*1ef0*/  @!P0 BRA `(.L_x_34) ;  /* 0x0000009c00308947 */ /* 0x004fea0003800000 */
.L_x_33:
[----:B------:R2:W-:Y:S01]  /*1f00*/  @P3 SYNCS.ARRIVE.TRANS64 RZ, [UR17], R2 ;  /* 0x00000002ffff39a7 */ /* 0x0005e20008000011 */
[----:B------:R-:W-:-:S04]  /*1f10*/  ULOP3.LUT UR5, UR23, 0x2, URZ, 0xfc, !UPT ;  /* 0x0000000217057892 */ /* 0x000fc8000f8efcff */
[----:B------:R-:W-:-:S09]  /*1f20*/  UISETP.NE.AND UP0, UPT, UR5, 0x2, UPT ;  /* 0x000000020500788c */ /* 0x000fd2000bf05270 */
[----:B------:R-:W-:Y:S05]  /*1f30*/  BRA.U UP0, `(.L_x_35) ;  /* 0x0000000100047547 */ /* 0x000fea000b800000 */
[----:B------:R-:W-:Y:S05]  /*1f40*/  BPT.TRAP 0x1 ;  /* 0x000000040000795c */ /* 0x000fea0000300000 */
.L_x_35:
[----:B------:R-:W-:Y:S04]  /*1f50*/  BSSY.RECONVERGENT B0, `(.L_x_36) ;  /* 0x0000003000007945 */ /* 0x000fe80003800200 */
[----:B------:R-:W-:Y:S05]  /*1f60*/  @!P2 BRA `(.L_x_37) ;  /* 0x000000000004a947 */ /* 0x000fea0003800000 */
[----:B------:R-:W-:Y:S05]  /*1f70*/  BPT.TRAP 0x1 ;  /* 0x000000040000795c */ /* 0x000fea0000300000 */
.L_x_37:
[----:B------:R-:W-:Y:S05]  /*1f80*/  BSYNC.RECONVERGENT B0 ;  /* 0x0000000000007941 */ /* 0x000fea0003800200 */
.L_x_36:
[----:B------:R-:W-:Y:S02]  /*1f90*/  UIADD3 UR5, UPT, UPT, UR4, 0x1, URZ ;  /* 0x0000000104057890 */ /* 0x000fe4000fffe0ff */
[----:B------:R-:W-:Y:S02]  /*1fa0*/  USHF.L.U32 UR18, UR13, 0x5, URZ ;  /* 0x000000050d127899 */ /* 0x000fe400080006ff */
[----:B------:R-:W-:Y:S02]  /*1fb0*/  UISETP.NE.AND UP0, UPT, UR5, 0x3, UPT ;  /* 0x000000030500788c */ /* 0x000fe4000bf05270 */
[----:B------:R-:W-:Y:S02]  /*1fc0*/  ULOP3.LUT UR17, UR17, 0xfefffff8, URZ, 0xc0, !UPT ;  /* 0xfefffff811117892 */ /* 0x000fe4000f8ec0ff */
[----:B------:R-:W-:Y:S02]  /*1fd0*/  USEL UR8, URZ, 0x1, UP0 ;  /* 0x00000001ff087887 */ /* 0x000fe40008000000 */
[----:B------:R-:W-:-:S02]  /*1fe0*/  USEL UR7, UR5, URZ, UP0 ;  /* 0x000000ff05077287 */ /* 0x000fc40008000000 */
[----:B------:R-:W-:Y:S02]  /*1ff0*/  UIADD3 UR14, UP0, UPT, UR26, 0x180, URZ ;  /* 0x000001801a0e7890 */ /* 0x000fe4000ff1e0ff */
        /* <DEDUP_REMOVED lines=9> */
[----:B------:R-:W-:Y:S02]  /*2090*/  UIADD3.X UR5, UPT, UPT, URZ, UR27, URZ, UP1, !UPT ;  /* 0x0000001bff057290 */ /* 0x000fe40008ffe4ff */
[----:B------:R-:W-:Y:S02]  /*20a0*/  UIADD3 UR8, UPT, UPT, UR6, 0xf400, UR8 ;  /* 0x0000f40006087890 */ /* 0x000fe4000fffe008 */
[----:B------:R-:W-:Y:S01]  /*20b0*/  UIADD3.X UR15, UPT, UPT, URZ, UR27, URZ, UP0, !UPT ;  /* 0x0000001bff0f7290 */ /* 0x000fe200087fe4ff */
[----:B------:R-:W-:Y:S01]  /*20c0*/  UMOV UR28, 0x0 ;  /* 0x00000000001c7882 */ /* 0x000fe20000000000 */
[----:B------:R-:W-:Y:S01]  /*20d0*/  UMOV UR29, 0x10000000 ;  /* 0x10000000001d7882 */ /* 0x000fe20000000000 */
[----:B------:R-:W-:Y:S01]  /*20e0*/  UMOV UR19, UR35 ;  /* 0x0000002300137c82 */ /* 0x000fe20008000000 */
[----:B------:R-:W-:Y:S01]  /*20f0*/  UMOV UR20, UR36 ;  /* 0x0000002400147c82 */ /* 0x000fe20008000000 */
[----:B------:R-:W-:Y:S01]  /*2100*/  UMOV UR12, UR36 ;  /* 0x00000024000c7c82 */ /* 0x000fe20008000000 */
[----:B------:R1:W-:Y:S01]  /*2110*/  UTMALDG.3D.MULTICAST.2CTA [UR16], [UR4], UR10, desc[UR28] ;  /* 0x00001c10040073b4 */ /* 0x0003e2000821180a */
[----:B------:R-:W-:Y:S01]  /*2120*/  UMOV UR9, UR17 ;  /* 0x0000001100097c82 */ /* 0x000fe20008000000 */
[----:B------:R-:W-:-:S04]  /*2130*/  UIADD3 UR13, UPT, UPT, UR13, 0x1, URZ ;  /* 0x000000010d0d7890 */ /* 0x000fc8000fffe0ff */
[----:B------:R-:W-:Y:S01]  /*2140*/  UISETP.NE.AND UP0, UPT, UR13, UR24, UPT ;  /* 0x000000180d00728c */ /* 0x000fe2000bf05270 */
[----:B-1----:R-:W-:Y:S01]  /*2150*/  UMOV UR10, UR18 ;  /* 0x00000012000a7c82 */ /* 0x002fe20008000000 */
[----:B------:R-:W-:Y:S01]  /*2160*/  UMOV UR4, UR7 ;  /* 0x0000000700047c82 */ /* 0x000fe20008000000 */
[----:B------:R3:W-:Y:S06]  /*2170*/  UTMALDG.3D.2CTA [UR8], [UR14], desc[UR28] ;  /* 0x00001c080e0075b4 */ /* 0x0007ec0008211000 */
[----:B---3--:R-:W-:Y:S05]  /*2180*/  BRA.U UP0, `(.L_x_38) ;  /* 0xfffffffd00447547 */ /* 0x008fea000b83ffff */
.L_x_32:
[C---:B------:R-:W-:Y:S01]  /*2190*/  LEA R3, R11.reuse, UR6, 0x3 ;  /* 0x000000060b037c11 */ /* 0x040fe2000f8e18ff */
[----:B------:R-:W-:Y:S01]  /*21a0*/  NOP ;  /* 0x0000000000007918 */ /* 0x000fe20000000000 */
[----:B-1----:R-:W-:Y:S02]  /*21b0*/  SHF.L.U32 R0, R10, 0x1f, RZ ;  /* 0x0000001f0a007819 */ /* 0x002fe400000006ff */
[----:B------:R-:W-:Y:S02]  /*21c0*/  LEA R5, R11, UR6, 0x4 ;  /* 0x000000060b057c11 */ /* 0x000fe4000f8e20ff */
[----:B--2-4-:R-:W1:Y:S02]  /*21d0*/  SYNCS.PHASECHK.TRANS64.TRYWAIT P0, [R3+URZ+0x80], R0 ;  /* 0x00008000030075a7 */ /* 0x014e6400080011ff */
[----:B-1----:R-:W-:Y:S05]  /*21e0*/  @!P0 BRA `(.L_x_39) ;  /* 0x00000098008c8947 */ /* 0x002fea0003800000 */
.L_x_146:
[----:B------:R-:W2:Y:S01]  /*21f0*/  LDS.128 R4, [R5+0xf0] ;  /* 0x0000f00005047984 */ /* 0x000ea20000000c00 */
[----:B------:R-:W-:Y:S01]  /*2200*/  UISETP.GE.AND UP0, UPT, UR42, 0x1, UPT ;  /* 0x000000012a00788c */ /* 0x000fe2000bf06270 */
[----:B------:R-:W-:Y:S01]  /*2210*/  @!PT LDS RZ, [RZ] ;  /* 0x00000000fffff984 */ /* 0x000fe20000000800 */
[----:B------:R-:W-:Y:S01]  /*2220*/  @!PT LDS RZ, [RZ] ;  /* 0x00000000fffff984 */ /* 0x000fe20000000800 */
[----:B------:R-:W-:Y:S01]  /*2230*/  @!PT LDS RZ, [RZ] ;  /* 0x00000000fffff984 */ /* 0x000fe20000000800 */
[----:B------:R-:W-:Y:S01]  /*2240*/  @!PT LDS RZ, [RZ] ;  /* 0x00000000fffff984 */ /* 0x000fe20000000800 */
[----:B------:R3:W-:Y:S06]  /*2250*/  MEMBAR.ALL.CTA ;  /* 0x0000000000007992 */ /* 0x0007ec0000008000 */
[----:B---3--:R-:W3:Y:S01]  /*2260*/  FENCE.VIEW.ASYNC.S ;  /* 0x00000000000073c6 */ /* 0x008ee20000000000 */
[----:B--2---:R-:W-:-:S13]  /*2270*/  LOP3.LUT P0, RZ, R6, 0x1, RZ, 0xc0, !PT ;  /* 0x0000000106ff7812 */ /* 0x004fda000780c0ff */
[----:B---3--:R-:W-:Y:S01]  /*2280*/  VOTEU.ANY UP1, P0 ;  /* 0x0000000000ff7886 */ /* 0x008fe20000020100 */
[----:B------:R-:W-:-:S13]  /*2290*/  PLOP3.LUT P0, PT, PT, PT, UP1, 0x80, 0x8 ;  /* 0x000000000008781c */ /* 0x000fda0003f0f018 */
[----:B-1----:R-:W-:Y:S02]  /*22a0*/  @P0 LOP3.LUT R0, R5, 0xffff, RZ, 0xc0, !PT ;  /* 0x0000ffff05000812 */ /* 0x002fe400078ec0ff */
[----:B------:R-:W-:Y:S02]  /*22b0*/  @P0 MOV R2, R4 ;  /* 0x0000000400020202 */ /* 0x000fe40000000f00 */
[----:B------:R-:W-:Y:S01]  /*22c0*/  @P0 R2UR UR5, R0 ;  /* 0x00000000000502ca */ /* 0x000fe200000e0000 */
[----:B------:R-:W-:Y:S01]  /*22d0*/  VIADD R0, R3, 0x90 ;  /* 0x0000009003007836 */ /* 0x000fe20000000000 */
[----:B------:R-:W-:Y:S02]  /*22e0*/  @P0 SHF.R.U32.HI R4, RZ, 0x10, R5 ;  /* 0x00000010ff040819 */ /* 0x000fe40000011605 */
[----:B------:R-:W-:Y:S02]  /*22f0*/  @P0 R2UR UR8, R2 ;  /* 0x00000000020802ca */ /* 0x000fe400000e0000 */
[----:B------:R-:W-:-:S02]  /*2300*/  PRMT R0, RZ, 0x654, R0 ;  /* 0x00000654ff007816 */ /* 0x000fc40000000000 */
[----:B------:R-:W-:Y:S02]  /*2310*/  @P0 R2UR UR4, R4 ;  /* 0x00000000040402ca */ /* 0x000fe400000e0000 */
[----:B------:R1:W-:Y:S03]  /*2320*/  SYNCS.ARRIVE.TRANS64.RED.A1T0 RZ, [R0+URZ], RZ ;  /* 0x000000ff00ff79a7 */ /* 0x0003e600081004ff */
[----:B------:R-:W-:-:S04]  /*2330*/  @UP1 UMOV UR30, UR5 ;  /* 0x00000005001e1c82 */ /* 0x000fc80008000000 */
[----:B------:R-:W-:-:S04]  /*2340*/  @UP1 UMOV UR31, UR8 ;  /* 0x00000008001f1c82 */ /* 0x000fc80008000000 */
[----:B------:R-:W-:Y:S01]  /*2350*/  @UP1 UMOV UR36, UR4 ;  /* 0x0000000400241c82 */ /* 0x000fe20008000000 */
[----:B------:R-:W-:Y:S05]  /*2360*/  BRA.U !UP0, `(.L_x_40) ;  /* 0x0000000108d47547 */ /* 0x000fea000b800000 */
[----:B------:R-:W2:Y:S01]  /*2370*/  LDCU.128 UR12, c[0x0][0xb10] ;  /* 0x00016200ff0c77ac */ /* 0x000ea20008000c00 */
[----:B------:R-:W3:Y:S01]  /*2380*/  LDCU UR24, c[0x0][0xb20] ;  /* 0x00016400ff1877ac */ /* 0x000ee20008000800 */
[----:B------:R-:W4:Y:S01]  /*2390*/  LDCU UR20, c[0x0][0xb0c] ;  /* 0x00016180ff1477ac */ /* 0x000f220008000800 */
[----:B------:R-:W1:Y:S01]  /*23a0*/  LDCU.64 UR10, c[0x0][0xb28] ;  /* 0x00016500ff0a77ac */ /* 0x000e620008000a00 */
[----:B------:R-:W-:Y:S02]  /*23b0*/  UISETP.NE.AND UP3, UPT, UR42, 0x1, UPT ;  /* 0x000000012a00788c */ /* 0x000fe4000bf65270 */
[----:B--2---:R-:W-:Y:S02]  /*23c0*/  UIMAD.WIDE.U32 UR8, UR37, UR15, URZ ;  /* 0x0000000f250872a5 */ /* 0x004fe4000f8e00ff */
[----:B------:R-:W-:Y:S02]  /*23d0*/  UIMAD.WIDE.U32 UR4, UR38, UR12, URZ ;  /* 0x0000000c260472a5 */ /* 0x000fe4000f8e00ff */
[----:B------:R-:W-:-:S02]  /*23e0*/  UISETP.NE.AND UP0, UPT, UR14, 0x1, UPT ;  /* 0x000000010e00788c */ /* 0x000fc4000bf05270 */
[----:B------:R-:W-:Y:S01]  /*23f0*/  UIMAD.WIDE.U32 UR28, UR30, UR15, URZ ;  /* 0x0000000f1e1c72a5 */ /* 0x000fe2000f8e00ff */
[----:B------:R-:W-:Y:S02]  /*2400*/  UMOV UR8, UR9 ;  /* 0x0000000900087c82 */ /* 0x000fe40008000000 */
[----:B------:R-:W-:Y:S01]  /*2410*/  UMOV UR4, UR5 ;  /* 0x0000000500047c82 */ /* 0x000fe20008000000 */
[----:B---3--:R-:W-:Y:S02]  /*2420*/  USHF.R.U32.HI UR8, URZ, UR24, UR8 ;  /* 0x00000018ff087299 */ /* 0x008fe40008011608 */
[----:B----4-:R-:W-:Y:S02]  /*2430*/  UISETP.NE.AND UP2, UPT, UR20, 0x1, UPT ;  /* 0x000000011400788c */ /* 0x010fe4000bf45270 */
[----:B------:R-:W-:Y:S02]  /*2440*/  USHF.R.U32.HI UR4, URZ, UR13, UR4 ;  /* 0x0000000dff047299 */ /* 0x000fe40008011604 */
[----:B------:R-:W-:-:S02]  /*2450*/  USEL UR5, UR37, UR8, !UP0 ;  /* 0x0000000825057287 */ /* 0x000fc4000c000000 */
[----:B------:R-:W-:Y:S02]  /*2460*/  USEL UR8, UR38, UR4, !UP2 ;  /* 0x0000000426087287 */ /* 0x000fe4000d000000 */
[----:B-1----:R-:W-:Y:S01]  /*2470*/  UIMAD.WIDE.U32 UR16, UR5, UR10, URZ ;  /* 0x0000000a051072a5 */ /* 0x002fe2000f8e00ff */
[----:B------:R-:W-:Y:S01]  /*2480*/  UMOV UR4, UR29 ;  /* 0x0000001d00047c82 */ /* 0x000fe20008000000 */
[----:B------:R-:W-:Y:S02]  /*2490*/  UIMAD.WIDE.U32 UR18, UR31, UR12, URZ ;  /* 0x0000000c1f1272a5 */ /* 0x000fe4000f8e00ff */
[----:B------:R-:W-:-:S03]  /*24a0*/  UIMAD.WIDE.U32 UR28, UR8, UR10, URZ ;  /* 0x0000000a081c72a5 */ /* 0x000fc6000f8e00ff */
[----:B------:R-:W-:Y:S01]  /*24b0*/  UMOV UR16, UR17 ;  /* 0x0000001100107c82 */ /* 0x000fe20008000000 */
[----:B------:R-:W-:Y:S02]  /*24c0*/  USHF.R.U32.HI UR4, URZ, UR24, UR4 ;  /* 0x00000018ff047299 */ /* 0x000fe40008011604 */
[----:B------:R-:W-:Y:S01]  /*24d0*/  @UP3 USHF.R.U32.HI UR5, URZ, UR11, UR16 ;  /* 0x0000000bff053299 */ /* 0x000fe20008011610 */
[----:B------:R-:W-:Y:S01]  /*24e0*/  UMOV UR18, UR19 ;  /* 0x0000001300127c82 */ /* 0x000fe20008000000 */
[----:B------:R-:W-:Y:S01]  /*24f0*/  UMOV UR28, UR29 ;  /* 0x0000001d001c7c82 */ /* 0x000fe20008000000 */
[----:B------:R-:W-:Y:S02]  /*2500*/  USHF.R.U32.HI UR13, URZ, UR13, UR18 ;  /* 0x0000000dff0d7299 */ /* 0x000fe40008011612 */
[----:B------:R-:W-:Y:S02]  /*2510*/  USEL UR4, UR30, UR4, !UP0 ;  /* 0x000000041e047287 */ /* 0x000fe4000c000000 */
[----:B------:R-:W-:-:S02]  /*2520*/  @UP3 USHF.R.U32.HI UR8, URZ, UR11, UR28 ;  /* 0x0000000bff083299 */ /* 0x000fc4000801161c */
[----:B------:R-:W-:Y:S02]  /*2530*/  UIMAD UR9, UR42, UR5, URZ ;  /* 0x000000052a0972a4 */ /* 0x000fe4000f8e02ff */
[----:B------:R-:W-:Y:S02]  /*2540*/  USEL UR5, UR31, UR13, !UP2 ;  /* 0x0000000d1f057287 */ /* 0x000fe4000d000000 */
[----:B------:R-:W-:Y:S02]  /*2550*/  UIMAD UR12, UR42, UR8, URZ ;  /* 0x000000082a0c72a4 */ /* 0x000fe4000f8e02ff */
[----:B------:R-:W-:Y:S02]  /*2560*/  UISETP.GE.AND UP0, UPT, UR4, UR9, UPT ;  /* 0x000000090400728c */ /* 0x000fe4000bf06270 */
[----:B------:R-:W-:Y:S02]  /*2570*/  UIMAD.WIDE.U32 UR16, UR4, UR10, URZ ;  /* 0x0000000a041072a5 */ /* 0x000fe4000f8e00ff */
[----:B------:R-:W-:-:S02]  /*2580*/  UISETP.GE.OR UP0, UPT, UR5, UR12, UP0 ;  /* 0x0000000c0500728c */ /* 0x000fc40008706670 */
        /* <DEDUP_REMOVED lines=19> */
.L_x_40:
[----:B------:R-:W2:Y:S02]  /*26c0*/  LDCU UR4, c[0x0][0xb30] ;  /* 0x00016600ff0477ac */ /* 0x000ea40008000800 */
[----:B--2---:R-:W-:-:S09]  /*26d0*/  UISETP.NE.AND UP0, UPT, UR4, 0x1, UPT ;  /* 0x000000010400788c */ /* 0x004fd2000bf05270 */
[----:B------:R-:W-:Y:S05]  /*26e0*/  BRA.U UP0, `(.L_x_41) ;  /* 0x0000000100447547 */ /* 0x000fea000b800000 */
[----:B------:R-:W2:Y:S01]  /*26f0*/  LDCU.128 UR12, c[0x0][0xb10] ;  /* 0x00016200ff0c77ac */ /* 0x000ea20008000c00 */
[----:B------:R-:W3:Y:S01]  /*2700*/  LDCU UR10, c[0x0][0xb0c] ;  /* 0x00016180ff0a77ac */ /* 0x000ee20008000800 */
[----:B------:R-:W4:Y:S01]  /*2710*/  LDCU UR11, c[0x0][0xb20] ;  /* 0x00016400ff0b77ac */ /* 0x000f220008000800 */
[----:B--2---:R-:W-:Y:S02]  /*2720*/  UIMAD.WIDE.U32 UR8, UR31, UR12, URZ ;  /* 0x0000000c1f0872a5 */ /* 0x004fe4000f8e00ff */
[----:B------:R-:W-:Y:S02]  /*2730*/  UIMAD.WIDE.U32 UR4, UR30, UR15, URZ ;  /* 0x0000000f1e0472a5 */ /* 0x000fe4000f8e00ff */
[----:B---3--:R-:W-:Y:S02]  /*2740*/  UISETP.NE.AND UP2, UPT, UR10, 0x1, UPT ;  /* 0x000000010a00788c */ /* 0x008fe4000bf45270 */
[----:B------:R-:W-:Y:S01]  /*2750*/  UISETP.NE.AND UP0, UPT, UR14, 0x1, UPT ;  /* 0x000000010e00788c */ /* 0x000fe2000bf05270 */
[----:B------:R-:W-:-:S02]  /*2760*/  UMOV UR8, UR9 ;  /* 0x0000000900087c82 */ /* 0x000fc40008000000 */
[----:B------:R-:W-:Y:S01]  /*2770*/  UMOV UR4, UR5 ;  /* 0x0000000500047c82 */ /* 0x000fe20008000000 */
[----:B------:R-:W-:Y:S02]  /*2780*/  USHF.R.U32.HI UR13, URZ, UR13, UR8 ;  /* 0x0000000dff0d7299 */ /* 0x000fe40008011608 */
[----:B----4-:R-:W-:Y:S02]  /*2790*/  USHF.R.U32.HI UR4, URZ, UR11, UR4 ;  /* 0x0000000bff047299 */ /* 0x010fe40008011604 */
[----:B------:R-:W-:Y:S02]  /*27a0*/  USEL UR5, UR31, UR13, !UP2 ;  /* 0x0000000d1f057287 */ /* 0x000fe4000d000000 */
[----:B------:R-:W-:-:S04]  /*27b0*/  USEL UR4, UR30, UR4, !UP0 ;  /* 0x000000041e047287 */ /* 0x000fc8000c000000 */
[----:B------:R-:W-:Y:S02]  /*27c0*/  UIADD3 UR8, UPT, UPT, UR5, -UR4, URZ ;  /* 0x8000000405087290 */ /* 0x000fe4000fffe0ff */
[----:B------:R-:W-:Y:S02]  /*27d0*/  UIADD3 UR4, UPT, UPT, -UR5, UR4, URZ ;  /* 0x0000000405047290 */ /* 0x000fe4000fffe1ff */
[----:B------:R-:W-:Y:S02]  /*27e0*/  UIMAD UR30, UR8, UR14, UR30 ;  /* 0x0000000e081e72a4 */ /* 0x000fe4000f8e021e */
[----:B------:R-:W-:-:S12]  /*27f0*/  UIMAD UR31, UR4, UR10, UR31 ;  /* 0x0000000a041f72a4 */ /* 0x000fd8000f8e021f */
.L_x_41:
[----:B------:R-:W-:Y:S01]  /*2800*/  VIADD R11, R11, 0x1 ;  /* 0x000000010b0b7836 */ /* 0x000fe20000000000 */
[----:B------:R-:W-:Y:S02]  /*2810*/  R2UR UR5, R161 ;  /* 0x00000000a10572ca */ /* 0x000fe400000e0000 */
[----:B------:R-:W-:Y:S02]  /*2820*/  R2UR UR4, R160 ;  /* 0x00000000a00472ca */ /* 0x000fe400000e0000 */
[C---:B------:R-:W-:Y:S02]  /*2830*/  ISETP.NE.AND P0, PT, R11.reuse, 0x2, PT ;  /* 0x000000020b00780c */ /* 0x040fe40003f05270 */
[----:B------:R-:W-:Y:S02]  /*2840*/  PLOP3.LUT P1, PT, PT, PT, PT, 0x80, 0x8 ;  /* 0x000000000008781c */ /* 0x000fe40003f2f070 */
[----:B------:R-:W-:Y:S02]  /*2850*/  SEL R3, RZ, 0x1, P0 ;  /* 0x00000001ff037807 */ /* 0x000fe40000000000 */
[----:B------:R-:W-:-:S02]  /*2860*/  SEL R11, R11, RZ, P0 ;  /* 0x000000ff0b0b7207 */ /* 0x000fc40000000000 */
[----:B------:R-:W-:Y:S01]  /*2870*/  LOP3.LUT R10, R10, R3, RZ, 0x3c, !PT ;  /* 0x000000030a0a7212 */ /* 0x000fe200078e3cff */
[----:B------:R-:W-:Y:S02]  /*2880*/  UIADD3 UR16, UPT, UPT, UR31, UR5, URZ ;  /* 0x000000051f107290 */ /* 0x000fe4000fffe0ff */
[----:B------:R-:W-:Y:S01]  /*2890*/  UIADD3 UR20, UPT, UPT, UR30, UR4, URZ ;  /* 0x000000041e147290 */ /* 0x000fe2000fffe0ff */
[----:B------:R-:W-:Y:S11]  /*28a0*/  BRA.U UP1, `(.L_x_42) ;  /* 0xfffffff101247547 */ /* 0x000ff6000b83ffff */
[----:B------:R-:W-:Y:S01]  /*28b0*/  UIADD3 UR6, UPT, UPT, UR6, 0x18, URZ ;  /* 0x0000001806067890 */ /* 0x000fe2000fffe0ff */
[----:B------:R-:W-:-:S03]  /*28c0*/  SHF.L.U32 R3, R12, 0x1f, RZ ;  /* 0x0000001f0c037819 */ /* 0x000fc600000006ff */
[----:B------:R-:W-:-:S09]  /*28d0*/  ULEA UR4, UR7, UR6, 0x3 ;  /* 0x0000000607047291 */ /* 0x000fd2000f8e18ff */
[----:B------:R-:W2:Y:S02]  /*28e0*/  SYNCS.PHASECHK.TRANS64.TRYWAIT P0, [UR4], R3 ;  /* 0x00000003ff0075a7 */ /* 0x000ea40008001104 */
[----:B--2---:R-:W-:Y:S05]  /*28f0*/  @!P0 BRA `(.L_x_43) ;  /* 0x0000009000dc8947 */ /* 0x004fea0003800000 */
.L_x_148:
[----:B------:R-:W-:-:S04]  /*2900*/  UIADD3 UR4, UPT, UPT, UR7, 0x1, URZ ;  /* 0x0000000107047890 */ /* 0x000fc8000fffe0ff */
[----:B------:R-:W-:-:S04]  /*2910*/  UISETP.NE.AND UP0, UPT, UR4, 0x3, UPT ;  /* 0x000000030400788c */ /* 0x000fc8000bf05270 */
[----:B------:R-:W-:Y:S02]  /*2920*/  USEL UR7, URZ, 0x1, UP0 ;  /* 0x00000001ff077887 */ /* 0x000fe40008000000 */
[----:B------:R-:W-:-:S04]  /*2930*/  USEL UR4, UR4, URZ, UP0 ;  /* 0x000000ff04047287 */ /* 0x000fc80008000000 */
[----:B------:R-:W-:Y:S01]  /*2940*/  ULEA UR5, UR4, UR6, 0x3 ;  /* 0x0000000604057291 */ /* 0x000fe2000f8e18ff */
[----:B------:R-:W-:-:S04]  /*2950*/  LOP3.LUT R12, R12, UR7, RZ, 0x3c, !PT ;  /* 0x000000070c0c7c12 */ /* 0x000fc8000f8e3cff */
[----:B-1----:R-:W-:-:S04]  /*2960*/  SHF.L.U32 R3, R12, 0x1f, RZ ;  /* 0x0000001f0c037819 */ /* 0x002fc800000006ff */
[----:B------:R-:W1:Y:S02]  /*2970*/  SYNCS.PHASECHK.TRANS64.TRYWAIT P0, [UR5], R3 ;  /* 0x00000003ff0075a7 */ /* 0x000e640008001105 */
[----:B-1----:R-:W-:Y:S05]  /*2980*/  @!P0 BRA `(.L_x_44) ;  /* 0x0000009000d08947 */ /* 0x002fea0003800000 */
.L_x_150:
[----:B------:R-:W-:-:S04]  /*2990*/  UIADD3 UR4, UPT, UPT, UR4, 0x1, URZ ;  /* 0x0000000104047890 */ /* 0x000fc8000fffe0ff */
[----:B------:R-:W-:-:S04]  /*29a0*/  UISETP.NE.AND UP0, UPT, UR4, 0x3, UPT ;  /* 0x000000030400788c */ /* 0x000fc8000bf05270 */
[----:B------:R-:W-:Y:S02]  /*29b0*/  USEL UR5, URZ, 0x1, UP0 ;  /* 0x00000001ff057887 */ /* 0x000fe40008000000 */
[----:B------:R-:W-:-:S04]  /*29c0*/  USEL UR4, UR4, URZ, UP0 ;  /* 0x000000ff04047287 */ /* 0x000fc80008000000 */
[----:B------:R-:W-:Y:S01]  /*29d0*/  ULEA UR4, UR4, UR6, 0x3 ;  /* 0x0000000604047291 */ /* 0x000fe2000f8e18ff */
[----:B-1----:R-:W-:-:S04]  /*29e0*/  LOP3.LUT R3, R12, UR5, RZ, 0x3c, !PT ;  /* 0x000000050c037c12 */ /* 0x002fc8000f8e3cff */
[----:B------:R-:W-:Y:S01]  /*29f0*/  SHF.L.U32 R3, R3, 0x1f, RZ ;  /* 0x0000001f03037819 */ /* 0x000fe200000006ff */
[----:B------:R-:W-:-:S07]  /*2a00*/  IMAD.U32 R0, RZ, RZ, UR4 ;  /* 0x00000004ff007e24 */ /* 0x000fce000f8e00ff */
.L_x_45:
[----:B-1----:R1:W2:Y:S02]  /*2a10*/  SYNCS.PHASECHK.TRANS64.TRYWAIT P0, [R0+URZ], R3 ;  /* 0x00000003000075a7 */ /* 0x0022a400080011ff */
[----:B--2---:R-:W-:Y:S05]  /*2a20*/  @!P0 NANOSLEEP.SYNCS 0x989680 ;  /* 0x009896800000895d */ /* 0x004fea0003900000 */
[----:B------:R-:W2:Y:S02]  /*2a30*/  @!P0 SYNCS.PHASECHK.TRANS64 P0, [R0+URZ], R3 ;  /* 0x00000003000085a7 */ /* 0x000ea400080010ff */
[----:B--2---:R-:W-:Y:S05]  /*2a40*/  @P0 EXIT ;  /* 0x000000000000094d */ /* 0x004fea0003800000 */
[----:B------:R-:W-:Y:S05]  /*2a50*/  BRA `(.L_x_45) ;  /* 0xfffffffc00ec7947 */ /* 0x000fea000383ffff */
.L_x_22:
[----:B------:R-:W-:-:S04]  /*2a60*/  UISETP.NE.AND UP0, UPT, UR45, URZ, UPT ;  /* 0x000000ff2d00728c */ /* 0x000fc8000bf05270 */
[----:B------:R-:W-:-:S09]  /*2a70*/  UISETP.NE.OR UP0, UPT, UR17, 0x1, UP0 ;  /* 0x000000011100788c */ /* 0x000fd20008705670 */
[----:B------:R-:W-:Y:S05]  /*2a80*/  BRA.U UP0, `(.L_x_46) ;  /* 0x0000000500487547 */ /* 0x000fea000b800000 */
[----:B------:R-:W-:Y:S01]  /*2a90*/  ISETP.GE.U32.AND P2, PT, R3, 0x4, PT ;  /* 0x000000040300780c */ /* 0x000fe20003f46070 */
[----:B------:R-:W-:Y:S01]  /*2aa0*/  IMAD.MOV.U32 R12, RZ, RZ, 0x1 ;  /* 0x00000001ff0c7424 */ /* 0x000fe200078e00ff */
[----:B------:R-:W-:Y:S02]  /*2ab0*/  CS2R R10, SRZ ;  /* 0x00000000000a7805 */ /* 0x000fe4000001ff00 */
[----:B------:R-:W-:Y:S01]  /*2ac0*/  CS2R R8, SRZ ;  /* 0x0000000000087805 */ /* 0x000fe2000001ff00 */
[----:B------:R-:W-:Y:S01]  /*2ad0*/  UMOV UR6, 0x400 ;  /* 0x0000040000067882 */ /* 0x000fe20000000000 */
[----:B------:R-:W-:Y:S01]  /*2ae0*/  UMOV UR5, URZ ;  /* 0x000000ff00057c82 */ /* 0x000fe20008000000 */
[----:B------:R-:W-:-:S12]  /*2af0*/  ULEA UR6, UR45, UR6, 0x18 ;  /* 0x000000062d067291 */ /* 0x000fd8000f8ec0ff */
.L_x_50:
[----:B------:R-:W-:Y:S02]  /*2b00*/  LEA R0, R8, UR6, 0x3 ;  /* 0x0000000608007c11 */ /* 0x000fe4000f8e18ff */
[----:B------:R-:W-:-:S03]  /*2b10*/  SHF.L.U32 R5, R9, 0x1f, RZ ;  /* 0x0000001f09057819 */ /* 0x000fc600000006ff */
[----:B------:R-:W-:Y:S01]  /*2b20*/  VIADD R4, R0, 0xd0 ;  /* 0x000000d000047836 */ /* 0x000fe20000000000 */
[----:B------:R-:W1:Y:S02]  /*2b30*/  SYNCS.PHASECHK.TRANS64.TRYWAIT P0, [R0+URZ+0xc0], R5 ;  /* 0x0000c005000075a7 */ /* 0x000e6400080011ff */
[----:B-1----:R-:W-:Y:S05]  /*2b40*/  @!P0 BRA `(.L_x_47) ;  /* 0x0000009000788947 */ /* 0x002fea0003800000 */
.L_x_151:
[----:B------:R-:W-:Y:S01]  /*2b50*/  ULEA UR4, UR5, UR6, 0x3 ;  /* 0x0000000605047291 */ /* 0x000fe2000f8e18ff */
[----:B------:R-:W-:Y:S01]  /*2b60*/  PRMT R4, RZ, 0x654, R4 ;  /* 0x00000654ff047816 */ /* 0x000fe20000000004 */
[----:B-1----:R-:W-:Y:S01]  /*2b70*/  @!P2 IMAD.MOV.U32 R5, RZ, RZ, 0x10 ;  /* 0x00000010ff05a424 */ /* 0x002fe200078e00ff */
[----:B------:R-:W-:Y:S01]  /*2b80*/  SHF.L.U32 R7, R12, 0x1f, RZ ;  /* 0x0000001f0c077819 */ /* 0x000fe200000006ff */
[----:B------:R-:W-:Y:S01]  /*2b90*/  UIADD3 UR7, UPT, UPT, UR4, 0x80, URZ ;  /* 0x0000008004077890 */ /* 0x000fe2000fffe0ff */
[----:B------:R1:W-:Y:S05]  /*2ba0*/  SYNCS.ARRIVE.TRANS64.RED.A1T0 RZ, [R4+URZ], RZ ;  /* 0x000000ff04ff79a7 */ /* 0x0003ea00081004ff */
[----:B------:R-:W-:Y:S01]  /*2bb0*/  IMAD.U32 R0, RZ, RZ, UR7 ;  /* 0x00000007ff007e24 */ /* 0x000fe2000f8e00ff */
[----:B------:R-:W2:Y:S04]  /*2bc0*/  SYNCS.PHASECHK.TRANS64.TRYWAIT P0, [UR4+0x90], R7 ;  /* 0x00009007ff0075a7 */ /* 0x000ea80008001104 */
[----:B------:R-:W-:Y:S01]  /*2bd0*/  PRMT R13, R3, 0x654, R0 ;  /* 0x00000654030d7816 */ /* 0x000fe20000000000 */
[----:B-12---:R-:W-:Y:S06]  /*2be0*/  @!P0 BRA `(.L_x_48) ;  /* 0x0000009000648947 */ /* 0x006fec0003800000 */
.L_x_153:
[----:B------:R-:W-:Y:S01]  /*2bf0*/  ULEA UR8, UR5, UR6, 0x4 ;  /* 0x0000000605087291 */ /* 0x000fe2000f8e20ff */
[----:B------:R-:W-:Y:S01]  /*2c00*/  SEL R2, R13, R2, !P2 ;  /* 0x000000020d027207 */ /* 0x000fe20005000000 */
[----:B------:R-:W-:Y:S01]  /*2c10*/  UIADD3 UR9, UPT, UPT, UR4, 0x80, URZ ;  /* 0x0000008004097890 */ /* 0x000fe2000fffe0ff */
[----:B-1----:R-:W-:Y:S01]  /*2c20*/  LEA R0, R11, UR6, 0x3 ;  /* 0x000000060b007c11 */ /* 0x002fe2000f8e18ff */
[----:B------:R-:W-:Y:S01]  /*2c30*/  UIADD3 UR8, UPT, UPT, UR8, 0xf0, URZ ;  /* 0x000000f008087890 */ /* 0x000fe2000fffe0ff */
[----:B------:R1:W-:Y:S01]  /*2c40*/  @!P2 SYNCS.ARRIVE.TRANS64.RED RZ, [R2+URZ], R5 ;  /* 0x0000000502ffa9a7 */ /* 0x0003e200080004ff */
[----:B------:R-:W-:Y:S01]  /*2c50*/  UIADD3 UR4, UPT, UPT, UR5, 0x1, URZ ;  /* 0x0000000105047890 */ /* 0x000fe2000fffe0ff */
[----:B------:R-:W-:-:S03]  /*2c60*/  VIADD R8, R8, 0x1 ;  /* 0x0000000108087836 */ /* 0x000fc60000000000 */
[----:B------:R-:W-:Y:S02]  /*2c70*/  UISETP.NE.AND UP0, UPT, UR4, 0x2, UPT ;  /* 0x000000020400788c */ /* 0x000fe4000bf05270 */
[----:B------:R-:W-:Y:S01]  /*2c80*/  ISETP.NE.AND P0, PT, R8, 0x2, PT ;  /* 0x000000020800780c */ /* 0x000fe20003f05270 */
[----:B------:R-:W-:Y:S06]  /*2c90*/  UGETNEXTWORKID.BROADCAST [UR8], [UR9] ;  /* 0x00000000080073ca */ /* 0x000fec0008000100 */
[----:B------:R-:W-:Y:S02]  /*2ca0*/  USEL UR7, URZ, 0x1, UP0 ;  /* 0x00000001ff077887 */ /* 0x000fe40008000000 */
[----:B------:R-:W-:-:S04]  /*2cb0*/  USEL UR5, UR4, URZ, UP0 ;  /* 0x000000ff04057287 */ /* 0x000fc80008000000 */
[----:B------:R-:W-:Y:S02]  /*2cc0*/  LOP3.LUT R12, R12, UR7, RZ, 0x3c, !PT ;  /* 0x000000070c0c7c12 */ /* 0x000fe4000f8e3cff */
[----:B-1----:R-:W-:-:S04]  /*2cd0*/  SHF.L.U32 R5, R10, 0x1f, RZ ;  /* 0x0000001f0a057819 */ /* 0x002fc800000006ff */
[----:B------:R-:W1:Y:S02]  /*2ce0*/  SYNCS.PHASECHK.TRANS64.TRYWAIT P1, [R0+URZ+0x80], R5 ;  /* 0x00008005000075a7 */ /* 0x000e6400080211ff */
[----:B-1----:R-:W-:Y:S05]  /*2cf0*/  @!P1 BRA `(.L_x_49) ;  /* 0x0000009000389947 */ /* 0x002fea0003800000 */
.L_x_154:
[C---:B------:R-:W-:Y:S01]  /*2d00*/  LEA R4, R11.reuse, UR6, 0x4 ;  /* 0x000000060b047c11 */ /* 0x040fe2000f8e20ff */
[----:B-1----:R-:W-:Y:S01]  /*2d10*/  VIADD R0, R0, 0x90 ;  /* 0x0000009000007836 */ /* 0x002fe20000000000 */
[----:B------:R-:W-:Y:S01]  /*2d20*/  SEL R8, R8, RZ, P0 ;  /* 0x000000ff08087207 */ /* 0x000fe20000000000 */
[----:B------:R-:W-:-:S03]  /*2d30*/  VIADD R11, R11, 0x1 ;  /* 0x000000010b0b7836 */ /* 0x000fc60000000000 */
[----:B------:R-:W1:Y:S01]  /*2d40*/  LDS.128 R4, [R4+0xf0] ;  /* 0x0000f00004047984 */ /* 0x000e620000000c00 */
[----:B------:R-:W-:Y:S02]  /*2d50*/  PRMT R0, RZ, 0x654, R0 ;  /* 0x00000654ff007816 */ /* 0x000fe40000000000 */
[C---:B------:R-:W-:Y:S01]  /*2d60*/  ISETP.NE.AND P1, PT, R11.reuse, 0x2, PT ;  /* 0x000000020b00780c */ /* 0x040fe20003f25270 */
[----:B------:R-:W-:Y:S01]  /*2d70*/  @!PT LDS RZ, [RZ] ;  /* 0x00000000fffff984 */ /* 0x000fe20000000800 */
[----:B------:R-:W-:Y:S01]  /*2d80*/  @!PT LDS RZ, [RZ] ;  /* 0x00000000fffff984 */ /* 0x000fe20000000800 */
[----:B------:R-:W-:Y:S01]  /*2d90*/  @!PT LDS RZ, [RZ] ;  /* 0x00000000fffff984 */ /* 0x000fe20000000800 */
[----:B------:R-:W-:Y:S01]  /*2da0*/  @!PT LDS RZ, [RZ] ;  /* 0x00000000fffff984 */ /* 0x000fe20000000800 */
[----:B------:R2:W-:Y:S06]  /*2db0*/  MEMBAR.ALL.CTA ;  /* 0x0000000000007992 */ /* 0x0005ec0000008000 */
[----:B--2---:R-:W2:Y:S01]  /*2dc0*/  FENCE.VIEW.ASYNC.S ;  /* 0x00000000000073c6 */ /* 0x004ea20000000000 */
[----:B------:R-:W-:Y:S01]  /*2dd0*/  SEL R11, R11, RZ, P1 ;  /* 0x000000ff0b0b7207 */ /* 0x000fe20000800000 */
[----:B--2---:R2:W-:Y:S01]  /*2de0*/  SYNCS.ARRIVE.TRANS64.RED.A1T0 RZ, [R0+URZ], RZ ;  /* 0x000000ff00ff79a7 */ /* 0x0045e200081004ff */
[----:B-1----:R-:W-:-:S02]  /*2df0*/  LOP3.LUT P3, RZ, R6, 0x1, RZ, 0xc0, !PT ;  /* 0x0000000106ff7812 */ /* 0x002fc4000786c0ff */
[----:B------:R-:W-:-:S04]  /*2e00*/  SEL R5, RZ, 0x1, P1 ;  /* 0x00000001ff057807 */ /* 0x000fc80000800000 */
[----:B------:R-:W-:Y:S02]  /*2e10*/  LOP3.LUT R10, R10, R5, RZ, 0x3c, !PT ;  /* 0x000000050a0a7212 */ /* 0x000fe400078e3cff */
[----:B--2---:R-:W-:-:S04]  /*2e20*/  SEL R0, RZ, 0x1, P0 ;  /* 0x00000001ff007807 */ /* 0x004fc80000000000 */
[----:B------:R-:W-:Y:S01]  /*2e30*/  LOP3.LUT R9, R9, R0, RZ, 0x3c, !PT ;  /* 0x0000000009097212 */ /* 0x000fe200078e3cff */
[----:B------:R-:W-:Y:S06]  /*2e40*/  @P3 BRA `(.L_x_50) ;  /* 0xfffffffc002c3947 */ /* 0x000fec000383ffff */
[----:B------:R-:W-:Y:S01]  /*2e50*/  ULEA UR4, UR5, UR6, 0x3 ;  /* 0x0000000605047291 */ /* 0x000fe2000f8e18ff */
[----:B------:R-:W-:-:S08]  /*2e60*/  SHF.L.U32 R3, R12, 0x1f, RZ ;  /* 0x0000001f0c037819 */ /* 0x000fd000000006ff */
[----:B------:R-:W1:Y:S02]  /*2e70*/  SYNCS.PHASECHK.TRANS64 P0, [UR4+0x90], R3 ;  /* 0x00009003ff0075a7 */ /* 0x000e640008001004 */
[----:B-1----:R-:W-:Y:S05]  /*2e80*/  @P0 BRA `(.L_x_51) ;  /* 0x0000000000080947 */ /* 0x002fea0003800000 */
[----:B------:R-:W1:Y:S02]  /*2e90*/  SYNCS.PHASECHK.TRANS64.TRYWAIT P0, [UR4+0x90], R3 ;  /* 0x00009003ff0075a7 */ /* 0x000e640008001104 */
[----:B-1----:R-:W-:Y:S05]  /*2ea0*/  @!P0 BRA `(.L_x_52) ;  /* 0x0000008c00e08947 */ /* 0x002fea0003800000 */
.L_x_51:
[----:B------:R-:W-:-:S04]  /*2eb0*/  UIADD3 UR7, UPT, UPT, UR5, 0x1, URZ ;  /* 0x0000000105077890 */ /* 0x000fc8000fffe0ff */
[----:B------:R-:W-:-:S04]  /*2ec0*/  UISETP.NE.AND UP0, UPT, UR7, 0x2, UPT ;  /* 0x000000020700788c */ /* 0x000fc8000bf05270 */
[----:B------:R-:W-:Y:S02]  /*2ed0*/  USEL UR8, URZ, 0x1, UP0 ;  /* 0x00000001ff087887 */ /* 0x000fe40008000000 */
[----:B------:R-:W-:-:S04]  /*2ee0*/  USEL UR7, UR7, URZ, UP0 ;  /* 0x000000ff07077287 */ /* 0x000fc80008000000 */
[----:B------:R-:W-:Y:S01]  /*2ef0*/  ULEA UR7, UR7, UR6, 0x3 ;  /* 0x0000000607077291 */ /* 0x000fe2000f8e18ff */
[----:B-1----:R-:W-:-:S04]  /*2f00*/  LOP3.LUT R3, R12, UR8, RZ, 0x3c, !PT ;  /* 0x000000080c037c12 */ /* 0x002fc8000f8e3cff */
[----:B------:R-:W-:-:S04]  /*2f10*/  SHF.L.U32 R0, R3, 0x1f, RZ ;  /* 0x0000001f03007819 */ /* 0x000fc800000006ff */
[----:B------:R-:W1:Y:S02]  /*2f20*/  SYNCS.PHASECHK.TRANS64 P0, [UR7+0x90], R0 ;  /* 0x00009000ff0075a7 */ /* 0x000e640008001007 */
[----:B-1----:R-:W-:Y:S05]  /*2f30*/  @P0 EXIT ;  /* 0x000000000000094d */ /* 0x002fea0003800000 */
[----:B------:R-:W-:Y:S02]  /*2f40*/  SHF.L.U32 R3, R3, 0x1f, RZ ;  /* 0x0000001f03037819 */ /* 0x000fe400000006ff */
[----:B------:R-:W-:-:S07]  /*2f50*/  MOV R0, UR7 ;  /* 0x0000000700007c02 */ /* 0x000fce0008000f00 */
.L_x_53:
[----:B-1----:R1:W2:Y:S02]  /*2f60*/  SYNCS.PHASECHK.TRANS64.TRYWAIT P0, [R0+URZ+0x90], R3 ;  /* 0x00009003000075a7 */ /* 0x0022a400080011ff */
[----:B--2---:R-:W-:Y:S05]  /*2f70*/  @!P0 NANOSLEEP.SYNCS 0x989680 ;  /* 0x009896800000895d */ /* 0x004fea0003900000 */
[----:B------:R-:W2:Y:S02]  /*2f80*/  @!P0 SYNCS.PHASECHK.TRANS64 P0, [R0+URZ+0x90], R3 ;  /* 0x00009003000085a7 */ /* 0x000ea400080010ff */
[----:B--2---:R-:W-:Y:S05]  /*2f90*/  @P0 EXIT ;  /* 0x000000000000094d */ /* 0x004fea0003800000 */
[----:B------:R-:W-:Y:S05]  /*2fa0*/  BRA `(.L_x_53) ;  /* 0xfffffffc00ec7947 */ /* 0x000fea000383ffff */
.L_x_46:
[----:B------:R-:W-:Y:S05]  /*2fb0*/  BRA.U UP4, `(.L_x_54) ;  /* 0x00000011043c7547 */ /* 0x000fea000b800000 */
[----:B------:R-:W-:Y:S01]  /*2fc0*/  UMOV UR4, 0x40 ;  /* 0x0000004000047882 */ /* 0x000fe20000000000 */
[----:B------:R-:W-:Y:S01]  /*2fd0*/  NOP ;  /* 0x0000000000007918 */ /* 0x000fe20000000000 */
[----:B------:R-:W-:Y:S01]  /*2fe0*/  ULEA UR5, UR45, UR4, 0x18 ;  /* 0x000000042d057291 */ /* 0x000fe2000f8ec0ff */
[----:B------:R-:W-:Y:S02]  /*2ff0*/  UMOV UR6, 0x400 ;  /* 0x0000040000067882 */ /* 0x000fe40000000000 */
[----:B------:R-:W-:-:S06]  /*3000*/  ULEA UR6, UR45, UR6, 0x18 ;  /* 0x000000062d067291 */ /* 0x000fcc000f8ec0ff */
[----:B------:R-:W1:Y:S02]  /*3010*/  LDS.U8 R3, [UR5+0x1c] ;  /* 0x00001c05ff037984 */ /* 0x000e640008000000 */
[----:B-1----:R-:W-:-:S13]  /*3020*/  ISETP.NE.AND P0, PT, R3, RZ, PT ;  /* 0x000000ff0300720c */ /* 0x002fda0003f05270 */
[----:B------:R-:W-:Y:S05]  /*3030*/  @P0 BRA `(.L_x_55) ;  /* 0x0000000400080947 */ /* 0x000fea0003800000 */
[----:B------:R-:W-:Y:S02]  /*3040*/  UISETP.NE.U32.AND UP1, UPT, UR27, 0x1, UPT ;  /* 0x000000011b00788c */ /* 0x000fe4000bf25070 */
[----:B------:R-:W-:-:S07]  /*3050*/  UIADD3 UR7, UPT, UPT, UR5, 0x8, URZ ;  /* 0x0000000805077890 */ /* 0x000fce000fffe0ff */
[----:B------:R-:W-:Y:S05]  /*3060*/  BRA.U !UP1, `(.L_x_56) ;  /* 0x00000001099c7547 */ /* 0x000fea000b800000 */
[----:B------:R-:W-:Y:S01]  /*3070*/  ELECT P0, URZ, PT ;  /* 0x0000000000ff782f */ /* 0x000fe20003800000 */
[----:B------:R-:W-:-:S12]  /*3080*/  BSSY B0, `(.L_x_56) ;  /* 0x0000025000007945 */ /* 0x000fd80003800000 */
[----:B------:R-:W-:Y:S05]  /*3090*/  @!P0 BRA `(.L_x_57) ;  /* 0x00000000008c8947 */ /* 0x000fea0003800000 */
[----:B------:R-:W-:-:S05]  /*30a0*/  UMOV UR4, 0x10 ;  /* 0x0000001000047882 */ /* 0x000fca0000000000 */
[----:B------:R-:W-:Y:S04]  /*30b0*/  DEPBAR.LE SB1, 0x36 ;  /* 0x00009d800000791a */ /* 0x000fe80000000000 */
[----:B------:R-:W1:Y:S02]  /*30c0*/  UTCATOMSWS.2CTA.FIND_AND_SET.ALIGN UP0, UR4, UR4 ;  /* 0x00000004000475e3 */ /* 0x000e640008200800 */
[----:B-1----:R-:W-:Y:S01]  /*30d0*/  MOV R10, UR4 ;  /* 0x00000004000a7c02 */ /* 0x002fe20008000f00 */
[----:B------:R-:W-:Y:S06]  /*30e0*/  BRA.U UP0, `(.L_x_58) ;  /* 0x0000000100187547 */ /* 0x000fec000b800000 */
.L_x_59:
[----:B------:R-:W-:Y:S05]  /*30f0*/  NANOSLEEP 0x64 ;  /* 0x000000640000795d */ /* 0x000fea0003800000 */
[----:B------:R-:W-:-:S05]  /*3100*/  UMOV UR4, 0x10 ;  /* 0x0000001000047882 */ /* 0x000fca0000000000 */
[----:B------:R-:W-:Y:S04]  /*3110*/  DEPBAR.LE SB1, 0x36 ;  /* 0x00009d800000791a */ /* 0x000fe80000000000 */
[----:B------:R-:W1:Y:S02]  /*3120*/  UTCATOMSWS.2CTA.FIND_AND_SET.ALIGN UP0, UR4, UR4 ;  /* 0x00000004000475e3 */ /* 0x000e640008200800 */
[----:B-1----:R-:W-:Y:S01]  /*3130*/  MOV R10, UR4 ;  /* 0x00000004000a7c02 */ /* 0x002fe20008000f00 */
[----:B------:R-:W-:Y:S05]  /*3140*/  BRA.U !UP0, `(.L_x_59) ;  /* 0xfffffffd08e87547 */ /* 0x000fea000b83ffff */
.L_x_58:
[----:B------:R-:W1:Y:S01]  /*3150*/  LDS R6, [UR5+0x10] ;  /* 0x00001005ff067984 */ /* 0x000e620008000800 */
[----:B------:R-:W-:Y:S01]  /*3160*/  IMAD.U32 R3, RZ, RZ, UR6 ;  /* 0x00000006ff037e24 */ /* 0x000fe2000f8e00ff */
[----:B------:R-:W-:-:S03]  /*3170*/  MOV R4, UR28 ;  /* 0x0000001c00047c02 */ /* 0x000fc60008000f00 */
[----:B------:R-:W-:Y:S01]  /*3180*/  VIADD R3, R3, 0x110 ;  /* 0x0000011003037836 */ /* 0x000fe20000000000 */
[----:B-1----:R-:W-:-:S04]  /*3190*/  SHF.L.U32 R6, R6, 0x1f, RZ ;  /* 0x0000001f06067819 */ /* 0x002fc800000006ff */
[----:B------:R-:W1:Y:S02]  /*31a0*/  SYNCS.PHASECHK.TRANS64.TRYWAIT P0, [UR5+0x8], R6 ;  /* 0x00000806ff0075a7 */ /* 0x000e640008001105 */
[----:B-1----:R-:W-:Y:S05]  /*31b0*/  @P0 BRA `(.L_x_60) ;  /* 0x0000000000080947 */ /* 0x002fea0003800000 */
[----:B------:R-:W1:Y:S02]  /*31c0*/  SYNCS.PHASECHK.TRANS64.TRYWAIT P0, [UR5+0x8], R6 ;  /* 0x00000806ff0075a7 */ /* 0x000e640008001105 */
[----:B-1----:R-:W-:Y:S05]  /*31d0*/  @!P0 BRA `(.L_x_61) ;  /* 0x0000008c002c8947 */ /* 0x002fea0003800000 */
.L_x_60:
[----:B------:R-:W-:Y:S01]  /*31e0*/  PRMT R4, R4, 0x654, R3 ;  /* 0x0000065404047816 */ /* 0x000fe20000000003 */
[----:B------:R-:W-:Y:S01]  /*31f0*/  HFMA2 R3, -RZ, RZ, 0, 5.9604644775390625e-08 ;  /* 0x00000001ff037431 */ /* 0x000fe200000001ff */
[----:B------:R-:W-:Y:S01]  /*3200*/  UPRMT UR4, UR28, 0x654, UR7 ;  /* 0x000006541c047896 */ /* 0x000fe20008000007 */
[----:B------:R-:W-:Y:S02]  /*3210*/  IMAD.MOV.U32 R7, RZ, RZ, 0xffff ;  /* 0x0000ffffff077424 */ /* 0x000fe400078e00ff */
[----:B-1----:R-:W-:Y:S02]  /*3220*/  IMAD.MOV.U32 R6, RZ, RZ, 0x4 ;  /* 0x00000004ff067424 */ /* 0x002fe400078e00ff */
[----:B------:R-:W-:Y:S01]  /*3230*/  IMAD.SHL.U32 R9, R10, 0x20, RZ ;  /* 0x000000200a097824 */ /* 0x000fe200078e00ff */
[----:B------:R-:W-:Y:S02]  /*3240*/  MOV R5, UR4 ;  /* 0x0000000400057c02 */ /* 0x000fe40008000f00 */
[-C--:B------:R-:W-:Y:S01]  /*3250*/  SHF.L.U32 R8, R7, R10.reuse, RZ ;  /* 0x0000000a07087219 */ /* 0x080fe200000006ff */
[----:B------:R1:W-:Y:S01]  /*3260*/  SYNCS.ARRIVE.TRANS64.RED RZ, [UR4], R6 ;  /* 0x00000006ffff79a7 */ /* 0x0003e20008000404 */
[----:B------:R-:W-:Y:S01]  /*3270*/  SHF.L.U32 R7, R3, R10, RZ ;  /* 0x0000000a03077219 */ /* 0x000fe200000006ff */
[----:B------:R1:W-:Y:S04]  /*3280*/  STS [UR6+0x110], R9 ;  /* 0x00011009ff007988 */ /* 0x0003e80008000806 */
[----:B------:R1:W-:Y:S04]  /*3290*/  STAS [R4.64], R10 ;  /* 0x0000000a04007dbd */ /* 0x0003e8000c0008ff */
[----:B------:R1:W-:Y:S04]  /*32a0*/  ATOMS.OR RZ, [UR5+0x14], R8 ;  /* 0x00001408ffff798c */ /* 0x0003e8000b000005 */
[----:B------:R1:W-:Y:S04]  /*32b0*/  ATOMS.OR RZ, [UR5+0x18], R7 ;  /* 0x00001807ffff798c */ /* 0x0003e8000b000005 */
[----:B------:R1:W-:Y:S02]  /*32c0*/  ATOMS.XOR RZ, [UR5+0x10], R3 ;  /* 0x00001003ffff798c */ /* 0x0003e4000b800005 */
.L_x_57:
[----:B------:R-:W-:Y:S05]  /*32d0*/  BSYNC B0 ;  /* 0x0000000000007941 */ /* 0x000fea0003800000 */
.L_x_56:
[----:B------:R-:W-:Y:S05]  /*32e0*/  BRA.U UP1, `(.L_x_62) ;  /* 0x00000001016c7547 */ /* 0x000fea000b800000 */
[----:B------:R-:W-:-:S03]  /*32f0*/  UMOV UR4, 0xffffffff ;  /* 0xffffffff00047882 */ /* 0x000fc60000000000 */
[----:B------:R-:W-:Y:S05]  /*3300*/  BRA.DIV UR4, `(.L_x_63) ;  /* 0x0000008a04f87947 */ /* 0x000fea000b800000 */
[----:B------:R-:W-:-:S13]  /*3310*/  ELECT P0, URZ, PT ;  /* 0x0000000000ff782f */ /* 0x000fda0003800000 */
.L_x_158:
[----:B------:R-:W-:Y:S05]  /*3320*/  @!P0 BRA `(.L_x_62) ;  /* 0x00000000005c8947 */ /* 0x000fea0003800000 */
[----:B-1----:R-:W1:Y:S02]  /*3330*/  LDS R4, [UR5+0x10] ;  /* 0x00001005ff047984 */ /* 0x002e640008000800 */
[----:B-1----:R-:W-:-:S04]  /*3340*/  SHF.L.U32 R4, R4, 0x1f, RZ ;  /* 0x0000001f04047819 */ /* 0x002fc800000006ff */
[----:B------:R-:W1:Y:S02]  /*3350*/  SYNCS.PHASECHK.TRANS64.TRYWAIT P0, [UR5+0x8], R4 ;  /* 0x00000804ff0075a7 */ /* 0x000e640008001105 */
[----:B-1----:R-:W-:Y:S05]  /*3360*/  @P0 BRA `(.L_x_64) ;  /* 0x0000000000080947 */ /* 0x002fea0003800000 */
[----:B------:R-:W1:Y:S02]  /*3370*/  SYNCS.PHASECHK.TRANS64.TRYWAIT P0, [UR5+0x8], R4 ;  /* 0x00000804ff0075a7 */ /* 0x000e640008001105 */
[----:B-1----:R-:W-:Y:S05]  /*3380*/  @!P0 BRA `(.L_x_65) ;  /* 0x0000008800fc8947 */ /* 0x002fea0003800000 */
.L_x_64:
[----:B------:R-:W2:Y:S01]  /*3390*/  LDS R6, [UR6+0x110] ;  /* 0x00011006ff067984 */ /* 0x000ea20008000800 */
[----:B-1----:R-:W-:Y:S02]  /*33a0*/  HFMA2 R3, -RZ, RZ, 0, 5.9604644775390625e-08 ;  /* 0x00000001ff037431 */ /* 0x002fe400000001ff */
[----:B------:R-:W-:Y:S01]  /*33b0*/  IMAD.MOV.U32 R4, RZ, RZ, 0xffff ;  /* 0x0000ffffff047424 */ /* 0x000fe200078e00ff */
[----:B------:R-:W-:Y:S01]  /*33c0*/  UPRMT UR4, UR28, 0x654, UR7 ;  /* 0x000006541c047896 */ /* 0x000fe20008000007 */
[----:B--2---:R-:W-:-:S03]  /*33d0*/  IMAD.SHL.U32 R5, R6, 0x20, RZ ;  /* 0x0000002006057824 */ /* 0x004fc600078e00ff */
[-C--:B------:R-:W-:Y:S02]  /*33e0*/  SHF.L.U32 R4, R4, R6.reuse, RZ ;  /* 0x0000000604047219 */ /* 0x080fe400000006ff */
[----:B------:R-:W-:Y:S01]  /*33f0*/  SHF.L.U32 R6, R3, R6, RZ ;  /* 0x0000000603067219 */ /* 0x000fe200000006ff */
[----:B------:R2:W-:Y:S04]  /*3400*/  STS [UR6+0x110], R5 ;  /* 0x00011005ff007988 */ /* 0x0005e80008000806 */
[----:B------:R2:W-:Y:S04]  /*3410*/  ATOMS.OR RZ, [UR5+0x14], R4 ;  /* 0x00001404ffff798c */ /* 0x0005e8000b000005 */
[----:B------:R2:W-:Y:S01]  /*3420*/  ATOMS.OR RZ, [UR5+0x18], R6 ;  /* 0x00001806ffff798c */ /* 0x0005e2000b000005 */
[----:B------:R-:W-:Y:S03]  /*3430*/  SYNCS.ARRIVE.TRANS64.RED.A1T0 RZ, [UR4], RZ ;  /* 0x000000ffffff79a7 */ /* 0x000fe60008100404 */
[----:B------:R2:W-:Y:S01]  /*3440*/  ATOMS.XOR RZ, [UR5+0x10], R3 ;  /* 0x00001003ffff798c */ /* 0x0005e2000b800005 */
[----:B------:R-:W-:Y:S05]  /*3450*/  BRA `(.L_x_62) ;  /* 0x0000000000107947 */ /* 0x000fea0003800000 */
.L_x_55:
[----:B------:R-:W-:Y:S02]  /*3460*/  MOV R3, 0xffffffff ;  /* 0xffffffff00037802 */ /* 0x000fe40000000f00 */
[----:B------:R-:W-:-:S03]  /*3470*/  MOV R4, 0x34a0 ;  /* 0x000034a000047802 */ /* 0x000fc60000000f00 */
[----:B------:R1:W-:Y:S04]  /*3480*/  STS [UR6+0x110], R3 ;  /* 0x00011003ff007988 */ /* 0x0003e80008000806 */
[----:B-1---5:R-:W-:Y:S05]  /*3490*/  CALL.REL.NOINC `($__internal_1_$__cuda_sm10x_tcgen05_guardrail_trap_phase_invalid_during_alloc) ;  /* 0x00000090009c7944 */ /* 0x022fea0003c00000 */
.L_x_62:
[----:B------:R-:W-:Y:S05]  /*34a0*/  WARPSYNC.ALL ;  /* 0x0000000000007948 */ /* 0x000fea0003800000 */
[----:B------:R-:W3:Y:S01]  /*34b0*/  S2UR UR4, SR_CgaCtaId ;  /* 0x00000000000479c3 */ /* 0x000ee20000008800 */
[----:B------:R-:W-:Y:S01]  /*34c0*/  UMOV UR13, 0x400 ;  /* 0x00000400000d7882 */ /* 0x000fe20000000000 */
[----:B------:R-:W-:-:S06]  /*34d0*/  NOP ;  /* 0x0000000000007918 */ /* 0x000fcc0000000000 */
[----:B------:R-:W-:Y:S06]  /*34e0*/  BAR.ARV 0x6, 0xa0 ;  /* 0x0182800000007b1d */ /* 0x000fec0000002000 */
[----:B------:R-:W4:Y:S01]  /*34f0*/  LDCU UR6, c[0x0][0x38c] ;  /* 0x00007180ff0677ac */ /* 0x000f220008000800 */
[----:B------:R-:W-:Y:S01]  /*3500*/  LOP3.LUT R0, R0, 0xffff, RZ, 0xc0, !PT ;  /* 0x0000ffff00007812 */ /* 0x000fe200078ec0ff */
[----:B-1----:R-:W-:Y:S01]  /*3510*/  IMAD.MOV.U32 R9, RZ, RZ, 0x1 ;  /* 0x00000001ff097424 */ /* 0x002fe200078e00ff */
[----:B------:R-:W-:Y:S01]  /*3520*/  LOP3.LUT R2, R2, 0xffff, RZ, 0xc0, !PT ;  /* 0x0000ffff02027812 */ /* 0x000fe200078ec0ff */
[----:B------:R-:W-:Y:S01]  /*3530*/  IMAD.MOV.U32 R8, RZ, RZ, RZ ;  /* 0x000000ffff087224 */ /* 0x000fe200078e00ff */
[----:B------:R-:W-:Y:S01]  /*3540*/  R2UR UR24, R0 ;  /* 0x00000000001872ca */ /* 0x000fe200000e0000 */
[----:B------:R-:W-:Y:S01]  /*3550*/  UMOV UR20, URZ ;  /* 0x000000ff00147c82 */ /* 0x000fe20008000000 */
[----:B------:R-:W-:Y:S01]  /*3560*/  R2UR UR16, R2 ;  /* 0x00000000021072ca */ /* 0x000fe200000e0000 */
[----:B------:R-:W-:Y:S01]  /*3570*/  UMOV UR10, URZ ;  /* 0x000000ff000a7c82 */ /* 0x000fe20008000000 */
[----:B------:R-:W-:-:S02]  /*3580*/  UISETP.NE.AND UP3, UPT, UR27, URZ, UPT ;  /* 0x000000ff1b00728c */ /* 0x000fc4000bf65270 */
[----:B---3--:R-:W-:Y:S01]  /*3590*/  ULEA UR13, UR4, UR13, 0x18 ;  /* 0x0000000d040d7291 */ /* 0x008fe2000f8ec0ff */
[----:B------:R-:W-:Y:S01]  /*35a0*/  UMOV UR11, URZ ;  /* 0x000000ff000b7c82 */ /* 0x000fe20008000000 */
[----:B------:R-:W-:Y:S02]  /*35b0*/  UMOV UR22, 0x0 ;  /* 0x0000000000167882 */ /* 0x000fe40000000000 */
[----:B------:R-:W-:Y:S02]  /*35c0*/  UIADD3 UR5, UPT, UPT, UR13, 0xc400, URZ ;  /* 0x0000c4000d057890 */ /* 0x000fe4000fffe0ff */
[----:B------:R-:W-:Y:S02]  /*35d0*/  UIADD3 UR4, UPT, UPT, UR13, 0xf400, URZ ;  /* 0x0000f4000d047890 */ /* 0x000fe4000fffe0ff */
[----:B----4-:R-:W-:Y:S01]  /*35e0*/  UIADD3 UR6, UPT, UPT, UR6, 0x1f, URZ ;  /* 0x0000001f06067890 */ /* 0x010fe2000fffe0ff */
[----:B--2---:R-:W1:Y:S01]  /*35f0*/  LDS R3, [UR13+0x110] ;  /* 0x0001100dff037984 */ /* 0x004e620008000800 */
[----:B------:R-:W-:-:S02]  /*3600*/  USHF.R.U32.HI UR5, URZ, 0x4, UR5 ;  /* 0x00000004ff057899 */ /* 0x000fc40008011605 */
[----:B------:R-:W-:Y:S02]  /*3610*/  USHF.R.S32.HI UR21, URZ, 0x1f, UR6 ;  /* 0x0000001fff157899 */ /* 0x000fe40008011406 */
[----:B------:R-:W-:Y:S02]  /*3620*/  USHF.R.U32.HI UR4, URZ, 0x4, UR4 ;  /* 0x00000004ff047899 */ /* 0x000fe40008011604 */
[----:B------:R-:W-:Y:S02]  /*3630*/  ULEA.HI UR21, UR21, UR6, URZ, 0x5 ;  /* 0x0000000615157291 */ /* 0x000fe4000f8f28ff */
[----:B------:R-:W-:Y:S02]  /*3640*/  ULOP3.LUT UR5, UR5, 0x3fff, URZ, 0xc0, !UPT ;  /* 0x00003fff05057892 */ /* 0x000fe4000f8ec0ff */
[----:B------:R-:W-:Y:S02]  /*3650*/  USHF.R.S32.HI UR21, URZ, 0x5, UR21 ;  /* 0x00000005ff157899 */ /* 0x000fe40008011415 */
[----:B------:R-:W-:-:S02]  /*3660*/  ULOP3.LUT UR18, UR4, 0x3fff, URZ, 0xc0, !UPT ;  /* 0x00003fff04127892 */ /* 0x000fc4000f8ec0ff */
[----:B------:R-:W-:Y:S02]  /*3670*/  UISETP.LT.AND UP0, UPT, UR21, 0x1, UPT ;  /* 0x000000011500788c */ /* 0x000fe4000bf01270 */
[----:B------:R-:W-:Y:S02]  /*3680*/  ULOP3.LUT UR17, UR5, 0x10000, URZ, 0xfc, !UPT ;  /* 0x0001000005117892 */ /* 0x000fe4000f8efcff */
[----:B------:R-:W-:Y:S02]  /*3690*/  ULOP3.LUT UR18, UR18, 0x10000, URZ, 0xfc, !UPT ;  /* 0x0001000012127892 */ /* 0x000fe4000f8efcff */
[----:B------:R-:W-:Y:S01]  /*36a0*/  USEL UR25, UR21, 0x1, !UP0 ;  /* 0x0000000115197887 */ /* 0x000fe2000c000000 */
[----:B------:R-:W-:Y:S01]  /*36b0*/  UMOV UR23, 0x10400010 ;  /* 0x1040001000177882 */ /* 0x000fe20000000000 */
[----:B-1----:R-:W-:Y:S02]  /*36c0*/  R2UR UR26, R3 ;  /* 0x00000000031a72ca */ /* 0x002fe400000e0000 */
[----:B------:R-:W-:-:S13]  /*36d0*/  CS2R R2, SRZ ;  /* 0x0000000000027805 */ /* 0x000fda000001ff00 */
.L_x_73:
[C---:B------:R-:W-:Y:S02]  /*36e0*/  LEA R0, R8.reuse, UR13, 0x3 ;  /* 0x0000000d08007c11 */ /* 0x040fe4000f8e18ff */
[----:B------:R-:W-:Y:S02]  /*36f0*/  SHF.L.U32 R5, R3, 0x1f, RZ ;  /* 0x0000001f03057819 */ /* 0x000fe400000006ff */
[----:B------:R-:W-:Y:S02]  /*3700*/  LEA R4, R8, UR13, 0x4 ;  /* 0x0000000d08047c11 */ /* 0x000fe4000f8e20ff */
[----:B------:R-:W1:Y:S02]  /*3710*/  SYNCS.PHASECHK.TRANS64.TRYWAIT P0, [R0+URZ+0x80], R5 ;  /* 0x00008005000075a7 */ /* 0x000e6400080011ff */
[----:B-1-3--:R-:W-:Y:S05]  /*3720*/  @!P0 BRA `(.L_x_66) ;  /* 0x00000088002c8947 */ /* 0x00afea0003800000 */
.L_x_159:
[----:B-1----:R-:W1:Y:S01]  /*3730*/  LDS.128 R4, [R4+0xf0] ;  /* 0x0000f00004047984 */ /* 0x002e620000000c00 */
[----:B------:R-:W-:Y:S02]  /*3740*/  VIADD R0, R0, 0x90 ;  /* 0x0000009000007836 */ /* 0x000fe40000000000 */
[----:B------:R-:W-:Y:S01]  /*3750*/  VIADD R8, R8, 0x1 ;  /* 0x0000000108087836 */ /* 0x000fe20000000000 */
[----:B------:R-:W-:Y:S01]  /*3760*/  @!PT LDS RZ, [RZ] ;  /* 0x00000000fffff984 */ /* 0x000fe20000000800 */
[----:B------:R-:W-:Y:S01]  /*3770*/  @!PT LDS RZ, [RZ] ;  /* 0x00000000fffff984 */ /* 0x000fe20000000800 */
[----:B------:R-:W-:Y:S01]  /*3780*/  @!PT LDS RZ, [RZ] ;  /* 0x00000000fffff984 */ /* 0x000fe20000000800 */
[----:B------:R-:W-:Y:S01]  /*3790*/  @!PT LDS RZ, [RZ] ;  /* 0x00000000fffff984 */ /* 0x000fe20000000800 */
[----:B------:R2:W-:Y:S06]  /*37a0*/  MEMBAR.ALL.CTA ;  /* 0x0000000000007992 */ /* 0x0005ec0000008000 */
[----:B--2---:R-:W2:Y:S01]  /*37b0*/  FENCE.VIEW.ASYNC.S ;  /* 0x00000000000073c6 */ /* 0x004ea20000000000 */
[----:B------:R-:W-:-:S04]  /*37c0*/  PRMT R0, RZ, 0x654, R0 ;  /* 0x00000654ff007816 */ /* 0x000fc80000000000 */
[----:B--2---:R2:W-:Y:S01]  /*37d0*/  SYNCS.ARRIVE.TRANS64.RED.A1T0 RZ, [R0+URZ], RZ ;  /* 0x000000ff00ff79a7 */ /* 0x0045e200081004ff */
[----:B-1----:R-:W-:Y:S01]  /*37e0*/  LOP3.LUT P1, RZ, R6, 0x1, RZ, 0xc0, !PT ;  /* 0x0000000106ff7812 */ /* 0x002fe2000782c0ff */
[----:B--2---:R-:W-:-:S12]  /*37f0*/  BRA.U UP3, `(.L_x_67) ;  /* 0x0000000103cc7547 */ /* 0x004fd8000b800000 */
[----:B------:R-:W1:Y:S01]  /*3800*/  LDCU UR4, c[0x0][0x38c] ;  /* 0x00007180ff0477ac */ /* 0x000e620008000800 */
[----:B------:R-:W-:Y:S02]  /*3810*/  PLOP3.LUT P2, PT, PT, PT, PT, 0x80, 0x8 ;  /* 0x000000000008781c */ /* 0x000fe40003f4f070 */
[----:B------:R-:W-:Y:S01]  /*3820*/  SHF.L.U32 R5, R9, 0x1f, RZ ;  /* 0x0000001f09057819 */ /* 0x000fe200000006ff */
[----:B------:R-:W-:Y:S02]  /*3830*/  ULEA UR19, UR20, UR13, 0x3 ;  /* 0x0000000d14137291 */ /* 0x000fe4000f8e18ff */
[----:B-1----:R-:W-:-:S06]  /*3840*/  UISETP.GE.AND UP0, UPT, UR4, 0x1, UPT ;  /* 0x000000010400788c */ /* 0x002fcc000bf06270 */
[----:B------:R-:W-:-:S05]  /*3850*/  PLOP3.LUT P0, PT, PT, PT, UP0, 0x80, 0x8 ;  /* 0x000000000008781c */ /* 0x000fca0003f0f008 */
[----:B------:R-:W-:-:S08]  /*3860*/  @UP0 ULEA UR4, UR10, UR13, 0x3 ;  /* 0x0000000d0a040291 */ /* 0x000fd0000f8e18ff */
[----:B------:R-:W-:-:S04]  /*3870*/  @P0 SHF.L.U32 R0, R2, 0x1f, RZ ;  /* 0x0000001f02000819 */ /* 0x000fc800000006ff */
[----:B------:R1:W2:Y:S01]  /*3880*/  @P0 SYNCS.PHASECHK.TRANS64.TRYWAIT P2, [UR4], R0 ;  /* 0x00000000ff0005a7 */ /* 0x0002a20008041104 */
[----:B------:R-:W3:Y:S02]  /*3890*/  SYNCS.PHASECHK.TRANS64.TRYWAIT P0, [UR19+0xb0], R5 ;  /* 0x0000b005ff0075a7 */ /* 0x000ee40008001113 */
[----:B-123--:R-:W-:Y:S05]  /*38a0*/  @!P0 BRA `(.L_x_68) ;  /* 0x0000008400e08947 */ /* 0x00efea0003800000 */
.L_x_161:
[----:B------:R-:W-:Y:S01]  /*38b0*/  UMOV UR14, UR11 ;  /* 0x0000000b000e7c82 */ /* 0x000fe20008000000 */
[----:B------:R-:W-:Y:S05]  /*38c0*/  BRA.U !UP0, `(.L_x_69) ;  /* 0x0000000108887547 */ /* 0x000fea000b800000 */
[----:B------:R-:W-:Y:S02]  /*38d0*/  UIADD3 UR14, UPT, UPT, UR25, UR11, URZ ;  /* 0x0000000b190e7290 */ /* 0x000fe4000fffe0ff */
[----:B------:R-:W-:Y:S02]  /*38e0*/  ULEA UR15, UR20, UR26, 0x8 ;  /* 0x0000001a140f7291 */ /* 0x000fe4000f8e40ff */
[----:B------:R-:W-:Y:S01]  /*38f0*/  UPLOP3.LUT UP2, UPT, UPT, UPT, UPT, 0x40, 0x4 ;  /* 0x000000000004789c */ /* 0x000fe20003f4e870 */
[----:B------:R-:W-:Y:S01]  /*3900*/  UMOV UR12, UR21 ;  /* 0x00000015000c7c82 */ /* 0x000fe20008000000 */
[----:B------:R-:W-:-:S09]  /*3910*/  UMOV UR5, UR10 ;  /* 0x0000000a00057c82 */ /* 0x000fd20008000000 */
.L_x_72:
[----:B--2---:R-:W-:Y:S01]  /*3920*/  ULEA UR6, UR5, UR13, 0x3 ;  /* 0x0000000d05067291 */ /* 0x004fe2000f8e18ff */
[----:B---3--:R-:W-:Y:S11]  /*3930*/  @P2 BRA `(.L_x_70) ;  /* 0x00000000000c2947 */ /* 0x008ff60003800000 */
[----:B-1----:R-:W-:Y:S04]  /*3940*/  SHF.L.U32 R5, R2, 0x1f, RZ ;  /* 0x0000001f02057819 */ /* 0x002fe800000006ff */
[----:B------:R-:W1:Y:S02]  /*3950*/  SYNCS.PHASECHK.TRANS64.TRYWAIT P0, [UR6], R5 ;  /* 0x00000005ff0075a7 */ /* 0x000e640008001106 */
[----:B-1----:R-:W-:Y:S05]  /*3960*/  @!P0 BRA `(.L_x_71) ;  /* 0x0000008400c88947 */ /* 0x002fea0003800000 */
.L_x_70:
[----:B------:R-:W-:Y:S01]  /*3970*/  UISETP.NE.AND UP0, UPT, UR12, 0x1, UPT ;  /* 0x000000010c00788c */ /* 0x000fe2000bf05270 */
[----:B------:R-:W-:Y:S01]  /*3980*/  PLOP3.LUT P2, PT, PT, PT, PT, 0x80, 0x8 ;  /* 0x000000000008781c */ /* 0x000fe20003f4f070 */
[----:B------:R-:W-:Y:S02]  /*3990*/  UIADD3 UR4, UPT, UPT, UR5, 0x1, URZ ;  /* 0x0000000105047890 */ /* 0x000fe4000fffe0ff */
[----:B------:R-:W-:Y:S02]  /*39a0*/  ULEA UR8, UR5, UR18, 0x8 ;  /* 0x0000001205087291 */ /* 0x000fe4000f8e40ff */
[----:B------:R-:W-:Y:S01]  /*39b0*/  UISETP.NE.AND UP1, UPT, UR4, 0x3, UPT ;  /* 0x000000030400788c */ /* 0x000fe2000bf25270 */
[----:B------:R-:W-:Y:S01]  /*39c0*/  PLOP3.LUT P0, PT, PT, PT, UP0, 0x80, 0x8 ;  /* 0x000000000008781c */ /* 0x000fe20003f0f008 */
[----:B------:R-:W-:Y:S02]  /*39d0*/  UIADD3 UR11, UPT, UPT, UR11, 0x1, URZ ;  /* 0x000000010b0b7890 */ /* 0x000fe4000fffe0ff */
[----:B------:R-:W-:Y:S02]  /*39e0*/  USEL UR7, URZ, 0x1, UP1 ;  /* 0x00000001ff077887 */ /* 0x000fe40008800000 */
[----:B------:R-:W-:Y:S01]  /*39f0*/  USEL UR10, UR4, URZ, UP1 ;  /* 0x000000ff040a7287 */ /* 0x000fe20008800000 */
[----:B------:R-:W-:Y:S01]  /*3a00*/  UMOV UR9, 0xc0004010 ;  /* 0xc000401000097882 */ /* 0x000fe20000000000 */
[----:B------:R-:W-:Y:S02]  /*3a10*/  UIADD3 UR12, UPT, UPT, UR12, -0x1, URZ ;  /* 0xffffffff0c0c7890 */ /* 0x000fe4000fffe0ff */
[----:B------:R-:W-:Y:S01]  /*3a20*/  LOP3.LUT R2, R2, UR7, RZ, 0x3c, !PT ;  /* 0x0000000702027c12 */ /* 0x000fe2000f8e3cff */
[----:B------:R-:W-:Y:S01]  /*3a30*/  @UP0 ULEA UR4, UR10, UR13, 0x3 ;  /* 0x0000000d0a040291 */ /* 0x000fe2000f8e18ff */
[----:B------:R-:W-:Y:S02]  /*3a40*/  UMOV UR7, 0xc0004010 ;  /* 0xc000401000077882 */ /* 0x000fe40000000000 */
[----:B-1----:R-:W-:Y:S01]  /*3a50*/  @P0 SHF.L.U32 R0, R2, 0x1f, RZ ;  /* 0x0000001f02000819 */ /* 0x002fe200000006ff */
[----:B------:R-:W-:Y:S05]  /*3a60*/  UISETP.NE.AND UP0, UPT, UR11, UR14, UPT ;  /* 0x0000000e0b00728c */ /* 0x000fea000bf05270 */
[----:B------:R2:W3:Y:S01]  /*3a70*/  @P0 SYNCS.PHASECHK.TRANS64.TRYWAIT P2, [UR4], R0 ;  /* 0x00000000ff0005a7 */ /* 0x0004e20008041104 */
[----:B------:R-:W-:Y:S02]  /*3a80*/  UIADD3 UR4, UPT, UPT, UR6, 0x18, URZ ;  /* 0x0000001806047890 */ /* 0x000fe4000fffe0ff */
[----:B------:R-:W-:Y:S03]  /*3a90*/  ULEA UR6, UR5, UR17, 0x8 ;  /* 0x0000001105067291 */ /* 0x000fe6000f8e40ff */
[----:B------:R-:W-:Y:S06]  /*3aa0*/  UMOV UR5, UR10 ;  /* 0x0000000a00057c82 */ /* 0x000fec0008000000 */
[----:B------:R2:W-:Y:S01]  /*3ab0*/  UTCQMMA.2CTA gdesc[UR6], gdesc[UR8], tmem[UR15], tmem[UR22], idesc[UR23], UP2 ;  /* 0x00ff1608060075ea */ /* 0x0005e2000920030f */
[----:B------:R-:W-:Y:S01]  /*3ac0*/  UPLOP3.LUT UP2, UPT, UPT, UPT, UPT, 0x80, 0x8 ;  /* 0x000000000008789c */ /* 0x000fe20003f4f070 */
[----:B------:R2:W-:Y:S01]  /*3ad0*/  UTCBAR.2CTA.MULTICAST [UR4], URZ, UR16 ;  /* 0x000000ff040073e9 */ /* 0x0005e20008200810 */
[----:B------:R-:W-:Y:S09]  /*3ae0*/  BRA.U UP0, `(.L_x_72) ;  /* 0xfffffffd008c7547 */ /* 0x000ff2000b83ffff */
.L_x_69:
[----:B--2---:R-:W-:Y:S01]  /*3af0*/  UIADD3 UR4, UPT, UPT, UR19, 0xa0, URZ ;  /* 0x000000a013047890 */ /* 0x004fe2000fffe0ff */
[----:B------:R-:W-:-:S08]  /*3b00*/  UMOV UR11, UR14 ;  /* 0x0000000e000b7c82 */ /* 0x000fd00008000000 */
[----:B------:R2:W-:Y:S01]  /*3b10*/  UTCBAR.2CTA.MULTICAST [UR4], URZ, UR24 ;  /* 0x000000ff040073e9 */ /* 0x0005e20008200818 */
[----:B------:R-:W-:Y:S02]  /*3b20*/  NOP ;  /* 0x0000000000007918 */ /* 0x000fe40000000000 */
.L_x_67:
[----:B--2---:R-:W-:Y:S01]  /*3b30*/  UIADD3 UR4, UPT, UPT, UR20, 0x1, URZ ;  /* 0x0000000114047890 */ /* 0x004fe2000fffe0ff */
[----:B------:R-:W-:-:S03]  /*3b40*/  ISETP.NE.AND P0, PT, R8, 0x2, PT ;  /* 0x000000020800780c */ /* 0x000fc60003f05270 */
[----:B------:R-:W-:Y:S01]  /*3b50*/  UISETP.NE.AND UP0, UPT, UR4, 0x2, UPT ;  /* 0x000000020400788c */ /* 0x000fe2000bf05270 */
[----:B-1----:R-:W-:Y:S02]  /*3b60*/  SEL R0, RZ, 0x1, P0 ;  /* 0x00000001ff007807 */ /* 0x002fe40000000000 */
[----:B------:R-:W-:Y:S01]  /*3b70*/  SEL R8, R8, RZ, P0 ;  /* 0x000000ff08087207 */ /* 0x000fe20000000000 */
[----:B------:R-:W-:Y:S01]  /*3b80*/  USEL UR5, URZ, 0x1, UP0 ;  /* 0x00000001ff057887 */ /* 0x000fe20008000000 */
[----:B------:R-:W-:Y:S01]  /*3b90*/  LOP3.LUT R3, R3, R0, RZ, 0x3c, !PT ;  /* 0x0000000003037212 */ /* 0x000fe200078e3cff */
[----:B------:R-:W-:-:S04]  /*3ba0*/  USEL UR20, UR4, URZ, UP0 ;  /* 0x000000ff04147287 */ /* 0x000fc80008000000 */
[----:B------:R-:W-:Y:S01]  /*3bb0*/  LOP3.LUT R9, R9, UR5, RZ, 0x3c, !PT ;  /* 0x0000000509097c12 */ /* 0x000fe2000f8e3cff */
[----:B------:R-:W-:Y:S07]  /*3bc0*/  @P1 BRA `(.L_x_73) ;  /* 0xfffffff800c41947 */ /* 0x000fee000383ffff */
[----:B------:R-:W1:Y:S01]  /*3bd0*/  S2UR UR8, SR_CgaCtaId ;  /* 0x00000000000879c3 */ /* 0x000e620000008800 */
[----:B------:R-:W-:Y:S01]  /*3be0*/  ELECT P0, URZ, PT ;  /* 0x0000000000ff782f */ /* 0x000fe20003800000 */
[----:B------:R-:W-:Y:S01]  /*3bf0*/  HFMA2 R0, -RZ, RZ, 0, 5.9604644775390625e-08 ;  /* 0x00000001ff007431 */ /* 0x000fe200000001ff */
[----:B------:R-:W-:-:S05]  /*3c00*/  UMOV UR4, 0x40 ;  /* 0x0000004000047882 */ /* 0x000fca0000000000 */
[----:B------:R-:W-:Y:S01]  /*3c10*/  UVIRTCOUNT.DEALLOC.SMPOOL 0x80 ;  /* 0x000000800000784c */ /* 0x000fe20000000000 */
[----:B------:R-:W-:Y:S02]  /*3c20*/  UISETP.NE.AND UP0, UPT, UR27, URZ, UPT ;  /* 0x000000ff1b00728c */ /* 0x000fe4000bf05270 */
[----:B-1----:R-:W-:-:S09]  /*3c30*/  ULEA UR8, UR8, UR4, 0x18 ;  /* 0x0000000408087291 */ /* 0x002fd2000f8ec0ff */
[----:B------:R1:W-:Y:S01]  /*3c40*/  @P0 STS.U8 [UR8+0x1c], R0 ;  /* 0x00001c00ff000988 */ /* 0x0003e20008000008 */
[----:B------:R-:W-:Y:S05]  /*3c50*/  BRA.U UP0, `(.L_x_74) ;  /* 0x0000000100587547 */ /* 0x000fea000b800000 */
[----:B------:R-:W-:Y:S01]  /*3c60*/  UIADD3 UR5, UPT, UPT, UR13, 0xb0, URZ ;  /* 0x000000b00d057890 */ /* 0x000fe2000fffe0ff */
[----:B------:R-:W-:-:S03]  /*3c70*/  SHF.L.U32 R3, R9, 0x1f, RZ ;  /* 0x0000001f09037819 */ /* 0x000fc600000006ff */
[----:B------:R-:W-:-:S09]  /*3c80*/  ULEA UR4, UR20, UR5, 0x3 ;  /* 0x0000000514047291 */ /* 0x000fd2000f8e18ff */
[----:B------:R-:W2:Y:S02]  /*3c90*/  SYNCS.PHASECHK.TRANS64.TRYWAIT P0, [UR4], R3 ;  /* 0x00000003ff0075a7 */ /* 0x000ea40008001104 */
[----:B--2---:R-:W-:Y:S05]  /*3ca0*/  @!P0 BRA `(.L_x_75) ;  /* 0x0000008400108947 */ /* 0x004fea0003800000 */
.L_x_164:
[----:B------:R-:W-:-:S04]  /*3cb0*/  UIADD3 UR4, UPT, UPT, UR20, 0x1, URZ ;  /* 0x0000000114047890 */ /* 0x000fc8000fffe0ff */
[----:B------:R-:W-:-:S04]  /*3cc0*/  UISETP.NE.AND UP1, UPT, UR4, 0x2, UPT ;  /* 0x000000020400788c */ /* 0x000fc8000bf25270 */
[----:B------:R-:W-:Y:S02]  /*3cd0*/  USEL UR6, URZ, 0x1, UP1 ;  /* 0x00000001ff067887 */ /* 0x000fe40008800000 */
[----:B------:R-:W-:-:S04]  /*3ce0*/  USEL UR4, UR4, URZ, UP1 ;  /* 0x000000ff04047287 */ /* 0x000fc80008800000 */
[----:B------:R-:W-:Y:S01]  /*3cf0*/  ULEA UR4, UR4, UR5, 0x3 ;  /* 0x0000000504047291 */ /* 0x000fe2000f8e18ff */
[----:B-1----:R-:W-:-:S04]  /*3d00*/  LOP3.LUT R3, R9, UR6, RZ, 0x3c, !PT ;  /* 0x0000000609037c12 */ /* 0x002fc8000f8e3cff */
[----:B------:R-:W-:Y:S01]  /*3d10*/  SHF.L.U32 R3, R3, 0x1f, RZ ;  /* 0x0000001f03037819 */ /* 0x000fe200000006ff */
[----:B------:R-:W-:-:S04]  /*3d20*/  IMAD.U32 R0, RZ, RZ, UR4 ;  /* 0x00000004ff007e24 */ /* 0x000fc8000f8e00ff */
[----:B------:R1:W2:Y:S03]  /*3d30*/  SYNCS.PHASECHK.TRANS64.TRYWAIT P0, [R0+URZ], R3 ;  /* 0x00000003000075a7 */ /* 0x0002a600080011ff */
[----:B--2---:R-:W-:Y:S05]  /*3d40*/  @!P0 NANOSLEEP.SYNCS 0x989680 ;  /* 0x009896800000895d */ /* 0x004fea0003900000 */
[----:B------:R-:W2:Y:S02]  /*3d50*/  @!P0 SYNCS.PHASECHK.TRANS64 P0, [R0+URZ], R3 ;  /* 0x00000003000085a7 */ /* 0x000ea400080010ff */
[----:B--2---:R-:W-:Y:S05]  /*3d60*/  @P0 BRA `(.L_x_76) ;  /* 0x0000000000200947 */ /* 0x004fea0003800000 */
.L_x_77:
[----:B--2---:R2:W4:Y:S02]  /*3d70*/  SYNCS.PHASECHK.TRANS64.TRYWAIT P0, [R0+URZ], R3 ;  /* 0x00000003000075a7 */ /* 0x00452400080011ff */
[----:B----4-:R-:W-:Y:S05]  /*3d80*/  @!P0 NANOSLEEP.SYNCS 0x989680 ;  /* 0x009896800000895d */ /* 0x010fea0003900000 */
[----:B------:R-:W4:Y:S02]  /*3d90*/  @!P0 SYNCS.PHASECHK.TRANS64 P0, [R0+URZ], R3 ;  /* 0x00000003000085a7 */ /* 0x000f2400080010ff */
[----:B----4-:R-:W-:Y:S05]  /*3da0*/  @!P0 BRA `(.L_x_77) ;  /* 0xfffffffc00f08947 */ /* 0x010fea000383ffff */
[----:B------:R-:W-:Y:S05]  /*3db0*/  BRA `(.L_x_76) ;  /* 0x00000000000c7947 */ /* 0x000fea0003800000 */
.L_x_74:
[----:B------:R-:W-:-:S04]  /*3dc0*/  UIADD3 UR4, UPT, UPT, UR13, 0xe0, URZ ;  /* 0x000000e00d047890 */ /* 0x000fc8000fffe0ff */
[----:B------:R-:W-:-:S09]  /*3dd0*/  UPRMT UR4, UR28, 0x654, UR4 ;  /* 0x000006541c047896 */ /* 0x000fd20008000004 */
[----:B------:R-:W-:Y:S03]  /*3de0*/  SYNCS.ARRIVE.TRANS64.RED.A1T0 RZ, [UR4], RZ ;  /* 0x000000ffffff79a7 */ /* 0x000fe60008100404 */
.L_x_76:
[----:B-12---:R-:W-:Y:S01]  /*3df0*/  SHF.L.U32 R3, RZ, 0x1f, RZ ;  /* 0x0000001fff037819 */ /* 0x006fe200000006ff */
[----:B------:R-:W-:Y:S01]  /*3e00*/  UIADD3 UR4, UPT, UPT, UR13, 0xe0, URZ ;  /* 0x000000e00d047890 */ /* 0x000fe2000fffe0ff */
[----:B------:R-:W-:Y:S02]  /*3e10*/  PLOP3.LUT P0, PT, PT, PT, UP0, 0x80, 0x8 ;  /* 0x000000000008781c */ /* 0x000fe40003f0f008 */
[----:B------:R-:W1:Y:S02]  /*3e20*/  SYNCS.PHASECHK.TRANS64.TRYWAIT P1, [UR13+0xe0], R3 ;  /* 0x0000e003ff0075a7 */ /* 0x000e64000802110d */
[----:B-1----:R-:W-:Y:S09]  /*3e30*/  @!P1 BRA `(.L_x_78) ;  /* 0x0000008000c49947 */ /* 0x002ff20003800000 */
.L_x_166:
[----:B------:R-:W-:Y:S01]  /*3e40*/  @!UP0 UPRMT UR4, UR28, 0x654, UR4 ;  /* 0x000006541c048896 */ /* 0x000fe20008000004 */
[----:B------:R-:W-:Y:S01]  /*3e50*/  UMOV UR5, 0xffff ;  /* 0x0000ffff00057882 */ /* 0x000fe20000000000 */
[----:B------:R-:W-:-:S07]  /*3e60*/  UMOV UR6, 0x1 ;  /* 0x0000000100067882 */ /* 0x000fce0000000000 */
[----:B------:R-:W-:Y:S01]  /*3e70*/  @!P0 SYNCS.ARRIVE.TRANS64.RED.A1T0 RZ, [UR4], RZ ;  /* 0x000000ffffff89a7 */ /* 0x000fe20008100404 */
[----:B------:R-:W-:Y:S01]  /*3e80*/  NOP ;  /* 0x0000000000007918 */ /* 0x000fe20000000000 */
[----:B-1----:R-:W1:Y:S01]  /*3e90*/  LDS R0, [UR8+0x14] ;  /* 0x00001408ff007984 */ /* 0x002e620008000800 */
[----:B------:R-:W-:-:S04]  /*3ea0*/  ULOP3.LUT UR4, UR26, 0xffff, URZ, 0xc0, !UPT ;  /* 0x0000ffff1a047892 */ /* 0x000fc8000f8ec0ff */
[----:B------:R-:W-:-:S04]  /*3eb0*/  USHF.R.U32.HI UR4, URZ, 0x5, UR4 ;  /* 0x00000005ff047899 */ /* 0x000fc80008011604 */
[----:B------:R-:W-:Y:S02]  /*3ec0*/  USHF.L.U32 UR5, UR5, UR4, URZ ;  /* 0x0000000405057299 */ /* 0x000fe400080006ff */
[----:B------:R-:W-:-:S04]  /*3ed0*/  USHF.L.U32 UR4, UR6, UR4, URZ ;  /* 0x0000000406047299 */ /* 0x000fc800080006ff */
[----:B-1----:R-:W-:-:S04]  /*3ee0*/  LOP3.LUT R0, R0, UR5, RZ, 0xc0, !PT ;  /* 0x0000000500007c12 */ /* 0x002fc8000f8ec0ff */
[----:B------:R-:W-:-:S13]  /*3ef0*/  ISETP.NE.AND P0, PT, R0, UR5, PT ;  /* 0x0000000500007c0c */ /* 0x000fda000bf05270 */
[----:B------:R-:W-:Y:S05]  /*3f00*/  @P0 BRA `(.L_x_79) ;  /* 0x0000000000580947 */ /* 0x000fea0003800000 */
[----:B------:R-:W1:Y:S02]  /*3f10*/  LDS R0, [UR8+0x18] ;  /* 0x00001808ff007984 */ /* 0x000e640008000800 */
[----:B-1----:R-:W-:-:S04]  /*3f20*/  LOP3.LUT R0, R0, UR4, RZ, 0xc0, !PT ;  /* 0x0000000400007c12 */ /* 0x002fc8000f8ec0ff */
[----:B------:R-:W-:-:S13]  /*3f30*/  ISETP.NE.AND P0, PT, R0, UR4, PT ;  /* 0x0000000400007c0c */ /* 0x000fda000bf05270 */
[----:B------:R-:W-:Y:S05]  /*3f40*/  @P0 BRA `(.L_x_80) ;  /* 0x00000000003c0947 */ /* 0x000fea0003800000 */
[----:B------:R-:W1:Y:S01]  /*3f50*/  S2R R2, SR_LANEID ;  /* 0x0000000000027919 */ /* 0x000e620000000000 */
[----:B------:R-:W-:Y:S01]  /*3f60*/  ULOP3.LUT UR5, URZ, UR5, URZ, 0x33, !UPT ;  /* 0x00000005ff057292 */ /* 0x000fe2000f8e33ff */
[----:B------:R-:W-:Y:S01]  /*3f70*/  LOP3.LUT R4, RZ, UR4, RZ, 0x33, !PT ;  /* 0x00000004ff047c12 */ /* 0x000fe2000f8e33ff */
[----:B------:R-:W-:Y:S02]  /*3f80*/  VOTEU.ANY UR4, UPT, PT ;  /* 0x0000000000047886 */ /* 0x000fe400038e0100 */
[----:B------:R-:W-:Y:S01]  /*3f90*/  UFLO.U32 UR4, UR4 ;  /* 0x00000004000472bd */ /* 0x000fe200080e0000 */
[----:B------:R-:W2:Y:S01]  /*3fa0*/  REDUX UR6, R4 ;  /* 0x00000000040673c4 */ /* 0x000ea20000000000 */
[----:B------:R-:W-:-:S06]  /*3fb0*/  IMAD.U32 R0, RZ, RZ, UR5 ;  /* 0x00000005ff007e24 */ /* 0x000fcc000f8e00ff */
[----:B------:R4:W-:Y:S01]  /*3fc0*/  UTCATOMSWS.AND URZ, UR5 ;  /* 0x0000000500ff79e3 */ /* 0x0009e20008000000 */
[----:B------:R-:W3:Y:S01]  /*3fd0*/  REDUX UR7, R0 ;  /* 0x00000000000773c4 */ /* 0x000ee20000000000 */
[----:B-1----:R-:W-:Y:S01]  /*3fe0*/  ISETP.EQ.U32.AND P0, PT, R2, UR4, PT ;  /* 0x0000000402007c0c */ /* 0x002fe2000bf02070 */
[----:B--2---:R-:W-:Y:S01]  /*3ff0*/  IMAD.U32 R2, RZ, RZ, UR6 ;  /* 0x00000006ff027e24 */ /* 0x004fe2000f8e00ff */
[----:B---3--:R-:W-:-:S11]  /*4000*/  MOV R3, UR7 ;  /* 0x0000000700037c02 */ /* 0x008fd60008000f00 */
[----:B------:R4:W-:Y:S04]  /*4010*/  @P0 ATOMS.AND RZ, [UR8+0x14], R3 ;  /* 0x00001403ffff098c */ /* 0x0009e8000a800008 */
[----:B------:R4:W-:Y:S01]  /*4020*/  @P0 ATOMS.AND RZ, [UR8+0x18], R2 ;  /* 0x00001802ffff098c */ /* 0x0009e2000a800008 */
[----:B------:R-:W-:Y:S05]  /*4030*/  BRA `(.L_x_81) ;  /* 0x0000000000147947 */ /* 0x000fea0003800000 */
.L_x_80:
[----:B------:R-:W-:Y:S02]  /*4040*/  MOV R2, 0x4060 ;  /* 0x0000406000027802 */ /* 0x000fe40000000f00 */
[----:B---3-5:R-:W-:Y:S05]  /*4050*/  CALL.REL.NOINC `($__internal_0_$__cuda_sm10x_tcgen05_guardrail_trap_col_being_dealloced_not_returned_by_alloc) ;  /* 0x0000008400a07944 */ /* 0x028fea0003c00000 */
[----:B------:R-:W-:Y:S05]  /*4060*/  BRA `(.L_x_81) ;  /* 0x0000000000087947 */ /* 0x000fea0003800000 */
.L_x_79:
[----:B------:R-:W-:Y:S02]  /*4070*/  MOV R2, 0x4090 ;  /* 0x0000409000027802 */ /* 0x000fe40000000f00 */
[----:B---3-5:R-:W-:Y:S05]  /*4080*/  CALL.REL.NOINC `($__internal_2_$__cuda_sm10x_tcgen05_guardrail_trap_unallocated_columns_being_dealloced) ;  /* 0x0000008400ac7944 */ /* 0x028fea0003c00000 */
.L_x_81:
[----:B------:R-:W-:Y:S01]  /*4090*/  NOP ;  /* 0x0000000000007918 */ /* 0x000fe20000000000 */
[----:B----4-:R-:W-:Y:S05]  /*40a0*/  EXIT ;  /* 0x000000000000794d */ /* 0x010fea0003800000 */
.L_x_54:
[----:B------:R-:W-:-:S09]  /*40b0*/  UISETP.NE.OR UP0, UPT, UR17, 0x3, !UP3 ;  /* 0x000000031100788c */ /* 0x000fd2000df05670 */
[----:B------:R-:W-:Y:S05]  /*40c0*/  BRA.U UP0, `(.L_x_82) ;  /* 0x0000001100587547 */ /* 0x000fea000b800000 */
[----:B------:R-:W1:Y:S01]  /*40d0*/  LDCU UR31, c[0x0][0x370] ;  /* 0x00006e00ff1f77ac */ /* 0x000e620008000800 */
[----:B------:R-:W2:Y:S01]  /*40e0*/  LDC.64 R16, c[0x0][0x348] ;  /* 0x0000d200ff107b82 */ /* 0x000ea20000000a00 */
[----:B------:R-:W-:Y:S02]  /*40f0*/  HFMA2 R13, -RZ, RZ, 0, 0 ;  /* 0x00000000ff0d7431 */ /* 0x000fe400000001ff */
[----:B------:R-:W-:Y:S01]  /*4100*/  IMAD.MOV.U32 R15, RZ, RZ, 0x1 ;  /* 0x00000001ff0f7424 */ /* 0x000fe200078e00ff */
[----:B------:R-:W1:Y:S01]  /*4110*/  LDCU.128 UR48, c[0x0][0xb10] ;  /* 0x00016200ff3077ac */ /* 0x000e620008000c00 */
[----:B------:R-:W-:Y:S01]  /*4120*/  IMAD.MOV.U32 R14, RZ, RZ, RZ ;  /* 0x000000ffff0e7224 */ /* 0x000fe200078e00ff */
[----:B------:R-:W-:Y:S01]  /*4130*/  MOV R7, 0x2000 ;  /* 0x0000200000077802 */ /* 0x000fe20000000f00 */
[----:B------:R-:W3:Y:S01]  /*4140*/  LDCU UR30, c[0x0][0x374] ;  /* 0x00006e80ff1e77ac */ /* 0x000ee20008000800 */
[----:B------:R-:W4:Y:S01]  /*4150*/  LDC.64 R2, c[0x0][0x888] ;  /* 0x00022200ff027b82 */ /* 0x000f220000000a00 */
[----:B------:R-:W3:Y:S01]  /*4160*/  LDCU UR15, c[0x0][0xb0c] ;  /* 0x00016180ff0f77ac */ /* 0x000ee20008000800 */
[----:B------:R-:W2:Y:S06]  /*4170*/  LDCU UR40, c[0x0][0xb20] ;  /* 0x00016400ff2877ac */ /* 0x000eac0008000800 */
[----:B------:R-:W4:Y:S01]  /*4180*/  LDC.64 R4, c[0x0][0x890] ;  /* 0x00022400ff047b82 */ /* 0x000f220000000a00 */
[----:B------:R-:W2:Y:S01]  /*4190*/  LDCU UR4, c[0x0][0xb30] ;  /* 0x00016600ff0477ac */ /* 0x000ea20008000800 */
[----:B------:R-:W-:Y:S01]  /*41a0*/  UMOV UR21, 0x400 ;  /* 0x0000040000157882 */ /* 0x000fe20000000000 */
[----:B-1----:R-:W-:-:S02]  /*41b0*/  UIMAD.WIDE.U32 UR6, UR31, UR48, URZ ;  /* 0x000000301f0672a5 */ /* 0x002fc4000f8e00ff */
[----:B---3--:R-:W-:Y:S02]  /*41c0*/  UIMAD.WIDE.U32 UR8, UR30, UR51, URZ ;  /* 0x000000331e0872a5 */ /* 0x008fe4000f8e00ff */
[----:B------:R-:W-:Y:S02]  /*41d0*/  ULEA UR21, UR45, UR21, 0x18 ;  /* 0x000000152d157291 */ /* 0x000fe4000f8ec0ff */
[----:B------:R-:W-:Y:S02]  /*41e0*/  UPLOP3.LUT UP3, UPT, UPT, UPT, UPT, 0x40, 0x4 ;  /* 0x000000000004789c */ /* 0x000fe40003f6e870 */
[----:B------:R-:W-:Y:S01]  /*41f0*/  UIADD3 UR37, UPT, UPT, UR21, 0x48, URZ ;  /* 0x0000004815257890 */ /* 0x000fe2000fffe0ff */
[----:B------:R-:W-:Y:S01]  /*4200*/  UMOV UR6, UR7 ;  /* 0x0000000700067c82 */ /* 0x000fe20008000000 */
[----:B------:R-:W-:Y:S01]  /*4210*/  UMOV UR38, UR9 ;  /* 0x0000000900267c82 */ /* 0x000fe20008000000 */
[----:B------:R-:W-:Y:S02]  /*4220*/  UISETP.GE.AND UP0, UPT, UR42, 0x1, UPT ;  /* 0x000000012a00788c */ /* 0x000fe4000bf06270 */
[----:B------:R-:W-:Y:S01]  /*4230*/  UISETP.NE.AND UP4, UPT, UR42, 0x1, UPT ;  /* 0x000000012a00788c */ /* 0x000fe2000bf85270 */
[----:B------:R-:W1:Y:S01]  /*4240*/  LDCU.64 UR22, c[0x0][0xb28] ;  /* 0x00016500ff1677ac */ /* 0x000e620008000a00 */
[----:B------:R-:W-:-:S02]  /*4250*/  UISETP.NE.AND UP6, UPT, UR15, 0x1, UPT ;  /* 0x000000010f00788c */ /* 0x000fc4000bfc5270 */
[----:B------:R-:W-:Y:S02]  /*4260*/  UISETP.NE.AND UP5, UPT, UR50, 0x1, UPT ;  /* 0x000000013200788c */ /* 0x000fe4000bfa5270 */
[----:B------:R-:W-:Y:S02]  /*4270*/  UIADD3 UR33, UPT, UPT, UR21, 0x30, URZ ;  /* 0x0000003015217890 */ /* 0x000fe4000fffe0ff */
[----:B------:R-:W-:Y:S02]  /*4280*/  UIADD3 UR25, UPT, UPT, UR21, 0x38, URZ ;  /* 0x0000003815197890 */ /* 0x000fe4000fffe0ff */
[----:B------:R-:W-:Y:S02]  /*4290*/  UIADD3 UR17, UPT, UPT, UR21, 0x40, URZ ;  /* 0x0000004015117890 */ /* 0x000fe4000fffe0ff */
[----:B------:R-:W-:Y:S02]  /*42a0*/  UPRMT UR37, UR45, 0x654, UR37 ;  /* 0x000006542d257896 */ /* 0x000fe40008000025 */
[----:B------:R-:W-:-:S02]  /*42b0*/  USHF.R.U32.HI UR39, URZ, UR49, UR6 ;  /* 0x00000031ff277299 */ /* 0x000fc40008011606 */
[----:B--2---:R-:W-:Y:S02]  /*42c0*/  USHF.R.U32.HI UR38, URZ, UR40, UR38 ;  /* 0x00000028ff267299 */ /* 0x004fe40008011626 */
[----:B------:R-:W-:-:S11]  /*42d0*/  UISETP.NE.AND UP2, UPT, UR4, 0x1, UPT ;  /* 0x000000010400788c */ /* 0x000fd6000bf45270 */
.L_x_93:
[C---:B------:R-:W-:Y:S02]  /*42e0*/  LEA R12, R14.reuse, UR21, 0x3 ;  /* 0x000000150e0c7c11 */ /* 0x040fe4000f8e18ff */
[----:B------:R-:W-:Y:S02]  /*42f0*/  SHF.L.U32 R9, R13, 0x1f, RZ ;  /* 0x0000001f0d097819 */ /* 0x000fe400000006ff */
[----:B------:R-:W-:Y:S02]  /*4300*/  LEA R10, R14, UR21, 0x4 ;  /* 0x000000150e0a7c11 */ /* 0x000fe4000f8e20ff */
[----:B--2---:R-:W2:Y:S02]  /*4310*/  SYNCS.PHASECHK.TRANS64.TRYWAIT P0, [R12+URZ+0x80], R9 ;  /* 0x000080090c0075a7 */ /* 0x004ea400080011ff */
[----:B--2---:R-:W-:Y:S05]  /*4320*/  @!P0 BRA `(.L_x_83) ;  /* 0x0000007c00a08947 */ /* 0x004fea0003800000 */
.L_x_167:
[----:B--2---:R-:W2:Y:S01]  /*4330*/  LDS.128 R8, [R10+0xf0] ;  /* 0x0000f0000a087984 */ /* 0x004ea20000000c00 */
[----:B------:R-:W-:Y:S01]  /*4340*/  UISETP.GE.AND UP0, UPT, UR42, 0x1, UPT ;  /* 0x000000012a00788c */ /* 0x000fe2000bf06270 */
[----:B------:R-:W-:Y:S01]  /*4350*/  @!PT LDS RZ, [RZ] ;  /* 0x00000000fffff984 */ /* 0x000fe20000000800 */
[----:B------:R-:W-:Y:S01]  /*4360*/  @!PT LDS RZ, [RZ] ;  /* 0x00000000fffff984 */ /* 0x000fe20000000800 */
[----:B------:R-:W-:Y:S01]  /*4370*/  @!PT LDS RZ, [RZ] ;  /* 0x00000000fffff984 */ /* 0x000fe20000000800 */
[----:B------:R-:W-:Y:S01]  /*4380*/  @!PT LDS RZ, [RZ] ;  /* 0x00000000fffff984 */ /* 0x000fe20000000800 */
[----:B------:R3:W-:Y:S06]  /*4390*/  MEMBAR.ALL.CTA ;  /* 0x0000000000007992 */ /* 0x0007ec0000008000 */
[----:B---3--:R-:W3:Y:S01]  /*43a0*/  FENCE.VIEW.ASYNC.S ;  /* 0x00000000000073c6 */ /* 0x008ee20000000000 */
[----:B--2---:R-:W-:Y:S11]  /*43b0*/  LOP3.LUT P0, RZ, R10, 0x1, RZ, 0xc0, !PT ;  /* 0x000000010aff7812 */ /* 0x004ff6000780c0ff */
[----:B------:R-:W-:Y:S02]  /*43c0*/  @!UPT UIADD3 URZ, UPT, UPT, URZ, URZ, URZ ;  /* 0x000000fffffff290 */ /* 0x000fe4000fffe0ff */
[----:B---3--:R-:W-:Y:S01]  /*43d0*/  VOTEU.ANY UP1, P0 ;  /* 0x0000000000ff7886 */ /* 0x008fe20000020100 */
[----:B------:R-:W-:Y:S11]  /*43e0*/  PLOP3.LUT P0, PT, PT, PT, UP1, 0x80, 0x8 ;  /* 0x000000000008781c */ /* 0x000ff60003f0f018 */
[----:B------:R-:W-:Y:S02]  /*43f0*/  @!UPT UIADD3 URZ, UPT, UPT, URZ, URZ, URZ ;  /* 0x000000fffffff290 */ /* 0x000fe4000fffe0ff */
[----:B------:R-:W-:Y:S02]  /*4400*/  @P0 SHF.R.U32.HI R0, RZ, 0x10, R9 ;  /* 0x00000010ff000819 */ /* 0x000fe40000011609 */
[----:B------:R-:W-:Y:S02]  /*4410*/  @P0 MOV R6, R8 ;  /* 0x0000000800060202 */ /* 0x000fe40000000f00 */
[----:B------:R-:W-:Y:S01]  /*4420*/  @P0 R2UR UR4, R0 ;  /* 0x00000000000402ca */ /* 0x000fe200000e0000 */
[----:B------:R-:W-:Y:S01]  /*4430*/  VIADD R0, R12, 0x90 ;  /* 0x000000900c007836 */ /* 0x000fe20000000000 */
[----:B------:R-:W-:Y:S02]  /*4440*/  @P0 LOP3.LUT R8, R9, 0xffff, RZ, 0xc0, !PT ;  /* 0x0000ffff09080812 */ /* 0x000fe400078ec0ff */
[----:B------:R-:W-:Y:S02]  /*4450*/  @P0 R2UR UR6, R6 ;  /* 0x00000000060602ca */ /* 0x000fe400000e0000 */
[----:B------:R-:W-:Y:S02]  /*4460*/  PRMT R0, RZ, 0x654, R0 ;  /* 0x00000654ff007816 */ /* 0x000fe40000000000 */
[----:B------:R-:W-:Y:S02]  /*4470*/  @P0 R2UR UR5, R8 ;  /* 0x00000000080502ca */ /* 0x000fe400000e0000 */
[----:B------:R2:W-:Y:S03]  /*4480*/  SYNCS.ARRIVE.TRANS64.RED.A1T0 RZ, [R0+URZ], RZ ;  /* 0x000000ff00ff79a7 */ /* 0x0005e600081004ff */
[----:B------:R-:W-:Y:S04]  /*4490*/  @UP1 UMOV UR29, UR4 ;  /* 0x00000004001d1c82 */ /* 0x000fe80008000000 */
[----:B------:R-:W-:Y:S04]  /*44a0*/  @UP1 UMOV UR14, UR6 ;  /* 0x00000006000e1c82 */ /* 0x000fe80008000000 */
[----:B------:R-:W-:Y:S01]  /*44b0*/  @UP1 UMOV UR13, UR5 ;  /* 0x00000005000d1c82 */ /* 0x000fe20008000000 */
[----:B------:R-:W-:Y:S05]  /*44c0*/  BRA.U !UP0, `(.L_x_84) ;  /* 0x0000000108a47547 */ /* 0x000fea000b800000 */
[----:B------:R-:W-:Y:S02]  /*44d0*/  UIMAD.WIDE.U32 UR18, UR13, UR51, URZ ;  /* 0x000000330d1272a5 */ /* 0x000fe4000f8e00ff */
[----:B------:R-:W-:Y:S02]  /*44e0*/  UIMAD.WIDE.U32 UR26, UR14, UR48, URZ ;  /* 0x000000300e1a72a5 */ /* 0x000fe4000f8e00ff */
[----:B------:R-:W-:Y:S02]  /*44f0*/  USEL UR4, UR30, UR38, !UP5 ;  /* 0x000000261e047287 */ /* 0x000fe4000e800000 */
[----:B------:R-:W-:Y:S02]  /*4500*/  USEL UR7, UR31, UR39, !UP6 ;  /* 0x000000271f077287 */ /* 0x000fe4000f000000 */
[----:B-1----:R-:W-:Y:S02]  /*4510*/  UIMAD.WIDE.U32 UR8, UR4, UR22, URZ ;  /* 0x00000016040872a5 */ /* 0x002fe4000f8e00ff */
[----:B------:R-:W-:Y:S01]  /*4520*/  UIMAD.WIDE.U32 UR10, UR7, UR22, URZ ;  /* 0x00000016070a72a5 */ /* 0x000fe2000f8e00ff */
[----:B------:R-:W-:Y:S02]  /*4530*/  UMOV UR5, UR19 ;  /* 0x0000001300057c82 */ /* 0x000fe40008000000 */
[----:B------:R-:W-:Y:S03]  /*4540*/  USHF.R.U32.HI UR6, URZ, UR40, UR5 ;  /* 0x00000028ff067299 */ /* 0x000fe60008011605 */
[----:B------:R-:W-:Y:S01]  /*4550*/  UMOV UR5, UR27 ;  /* 0x0000001b00057c82 */ /* 0x000fe20008000000 */
[----:B------:R-:W-:Y:S02]  /*4560*/  USEL UR6, UR13, UR6, !UP5 ;  /* 0x000000060d067287 */ /* 0x000fe4000e800000 */
[----:B------:R-:W-:Y:S03]  /*4570*/  USHF.R.U32.HI UR12, URZ, UR49, UR5 ;  /* 0x00000031ff0c7299 */ /* 0x000fe60008011605 */
[----:B------:R-:W-:Y:S02]  /*4580*/  UMOV UR5, UR9 ;  /* 0x0000000900057c82 */ /* 0x000fe40008000000 */
[----:B------:R-:W-:Y:S03]  /*4590*/  @UP4 USHF.R.U32.HI UR4, URZ, UR23, UR5 ;  /* 0x00000017ff044299 */ /* 0x000fe60008011605 */
[----:B------:R-:W-:Y:S01]  /*45a0*/  UMOV UR5, UR11 ;  /* 0x0000000b00057c82 */ /* 0x000fe20008000000 */
[----:B------:R-:W-:Y:S02]  /*45b0*/  UIMAD UR4, UR42, UR4, URZ ;  /* 0x000000042a0472a4 */ /* 0x000fe4000f8e02ff */
[----:B------:R-:W-:Y:S02]  /*45c0*/  @UP4 USHF.R.U32.HI UR7, URZ, UR23, UR5 ;  /* 0x00000017ff074299 */ /* 0x000fe40008011605 */
[----:B------:R-:W-:Y:S02]  /*45d0*/  UIMAD.WIDE.U32 UR10, UR6, UR22, URZ ;  /* 0x00000016060a72a5 */ /* 0x000fe4000f8e00ff */
[----:B------:R-:W-:Y:S02]  /*45e0*/  USEL UR5, UR14, UR12, !UP6 ;  /* 0x0000000c0e057287 */ /* 0x000fe4000f000000 */
[----:B------:R-:W-:Y:S02]  /*45f0*/  UIMAD UR8, UR42, UR7, URZ ;  /* 0x000000072a0872a4 */ /* 0x000fe4000f8e02ff */
[----:B------:R-:W-:Y:S03]  /*4600*/  UISETP.GE.AND UP0, UPT, UR6, UR4, UPT ;  /* 0x000000040600728c */ /* 0x000fe6000bf06270 */
[----:B------:R-:W-:Y:S01]  /*4610*/  UMOV UR4, UR11 ;  /* 0x0000000b00047c82 */ /* 0x000fe20008000000 */
[----:B------:R-:W-:Y:S02]  /*4620*/  UISETP.GE.OR UP0, UPT, UR5, UR8, UP0 ;  /* 0x000000080500728c */ /* 0x000fe40008706670 */
[----:B------:R-:W-:Y:S02]  /*4630*/  USHF.R.U32.HI UR4, URZ, UR23, UR4 ;  /* 0x00000017ff047299 */ /* 0x000fe40008011604 */
[----:B------:R-:W-:Y:S02]  /*4640*/  UIMAD.WIDE.U32 UR8, UR5, UR22, URZ ;  /* 0x00000016050872a5 */ /* 0x000fe4000f8e00ff */
[----:B------:R-:W-:Y:S04]  /*4650*/  USEL UR10, UR6, UR4, !UP4 ;  /* 0x00000004060a7287 */ /* 0x000fe8000e000000 */
[----:B------:R-:W-:Y:S01]  /*4660*/  UIADD3 UR11, UPT, UPT, -UR10, URZ, URZ ;  /* 0x000000ff0a0b7290 */ /* 0x000fe2000fffe1ff */
[----:B------:R-:W-:Y:S02]  /*4670*/  @!UP0 UMOV UR4, UR9 ;  /* 0x0000000900048c82 */ /* 0x000fe40008000000 */
[----:B------:R-:W-:Y:S02]  /*4680*/  @!UP0 USHF.R.U32.HI UR4, URZ, UR23, UR4 ;  /* 0x00000017ff048299 */ /* 0x000fe40008011604 */
[----:B------:R-:W-:Y:S02]  /*4690*/  UIMAD UR8, UR42, UR11, UR6 ;  /* 0x0000000b2a0872a4 */ /* 0x000fe4000f8e0206 */
[----:B------:R-:W-:Y:S04]  /*46a0*/  @!UP0 USEL UR4, UR5, UR4, !UP4 ;  /* 0x0000000405048287 */ /* 0x000fe8000e000000 */
[----:B------:R-:W-:Y:S02]  /*46b0*/  @!UP0 UIMAD UR8, UR7, UR8, UR4 ;  /* 0x00000008070882a4 */ /* 0x000fe4000f8e0204 */
[----:B------:R-:W-:Y:S02]  /*46c0*/  @!UP0 UIADD3 UR9, UPT, UPT, UR10, -UR4, URZ ;  /* 0x800000040a098290 */ /* 0x000fe4000fffe0ff */
[----:B------:R-:W-:Y:S02]  /*46d0*/  UIADD3 UR4, UPT, UPT, -UR5, URZ, URZ ;  /* 0x000000ff05047290 */ /* 0x000fe4000fffe1ff */
[----:B------:R-:W-:Y:S02]  /*46e0*/  UIADD3 UR7, UPT, UPT, -UR6, URZ, URZ ;  /* 0x000000ff06077290 */ /* 0x000fe4000fffe1ff */
[----:B------:R-:W-:Y:S02]  /*46f0*/  @!UP0 UIMAD UR6, UR9, UR42, UR5 ;  /* 0x0000002a090682a4 */ /* 0x000fe4000f8e0205 */
[----:B------:R-:W-:Y:S02]  /*4700*/  UIMAD UR14, UR15, UR4, UR14 ;  /* 0x000000040f0e72a4 */ /* 0x000fe4000f8e020e */
[----:B------:R-:W-:Y:S01]  /*4710*/  UIMAD UR13, UR50, UR7, UR13 ;  /* 0x00000007320d72a4 */ /* 0x000fe2000f8e020d */
[----:B------:R-:W-:Y:S02]  /*4720*/  @!UP0 UMOV UR5, UR8 ;  /* 0x0000000800058c82 */ /* 0x000fe40008000000 */
[----:B------:R-:W-:Y:S02]  /*4730*/  UIMAD UR14, UR5, UR15, UR14 ;  /* 0x0000000f050e72a4 */ /* 0x000fe4000f8e020e */
[----:B------:R-:W-:Y:S11]  /*4740*/  UIMAD UR13, UR6, UR50, UR13 ;  /* 0x00000032060d72a4 */ /* 0x000ff6000f8e020d */
[----:B------:R-:W-:Y:S01]  /*4750*/  @!UPT UIADD3 URZ, UPT, UPT, URZ, URZ, URZ ;  /* 0x000000fffffff290 */ /* 0x000fe2000fffe0ff */
.L_x_84:
[----:B------:R-:W3:Y:S01]  /*4760*/  @!UP2 LDCU.128 UR8, c[0x0][0xb10] ;  /* 0x00016200ff08a7ac */ /* 0x000ee20008000c00 */
[C---:B----4-:R-:W-:Y:S02]  /*4770*/  ISETP.NE.U32.AND P1, PT, R4.reuse, RZ, PT ;  /* 0x000000ff0400720c */ /* 0x050fe40003f25070 */
[----:B------:R-:W-:Y:S02]  /*4780*/  ISETP.NE.U32.AND P0, PT, R4, RZ, PT ;  /* 0x000000ff0400720c */ /* 0x000fe40003f05070 */
[C---:B------:R-:W-:Y:S02]  /*4790*/  ISETP.NE.AND.EX P1, PT, R5.reuse, RZ, PT, P1 ;  /* 0x000000ff0500720c */ /* 0x040fe40003f25310 */
[----:B------:R-:W-:Y:S01]  /*47a0*/  ISETP.NE.AND.EX P0, PT, R5, RZ, PT, P0 ;  /* 0x000000ff0500720c */ /* 0x000fe20003f05300 */
[----:B------:R-:W4:Y:S01]  /*47b0*/  @!UP2 LDCU UR5, c[0x0][0xb0c] ;  /* 0x00016180ff05a7ac */ /* 0x000f220008000800 */
[----:B------:R-:W-:Y:S01]  /*47c0*/  SHF.L.U32 R9, R15, 0x1f, RZ ;  /* 0x0000001f0f097819 */ /* 0x000fe200000006ff */
[----:B------:R-:W-:Y:S02]  /*47d0*/  USHF.L.U32 UR35, UR16, 0x7, URZ ;  /* 0x0000000710237899 */ /* 0x000fe400080006ff */
[----:B------:R-:W-:Y:S02]  /*47e0*/  USHF.L.U32 UR34, UR20, 0x8, URZ ;  /* 0x0000000814227899 */ /* 0x000fe400080006ff */
[----:B---3--:R-:W-:Y:S07]  /*47f0*/  UIMAD.WIDE.U32 UR6, UR14, UR8, URZ ;  /* 0x000000080e0672a5 */ /* 0x008fee000f8e00ff */
[----:B------:R-:W-:Y:S01]  /*4800*/  @!UP2 UMOV UR4, UR7 ;  /* 0x000000070004ac82 */ /* 0x000fe20008000000 */
[----:B----4-:R-:W-:Y:S02]  /*4810*/  @!UP2 UISETP.NE.AND UP0, UPT, UR5, 0x1, UPT ;  /* 0x000000010500a88c */ /* 0x010fe4000bf05270 */
[----:B------:R-:W-:Y:S02]  /*4820*/  @!UP2 USHF.R.U32.HI UR4, URZ, UR9, UR4 ;  /* 0x00000009ff04a299 */ /* 0x000fe40008011604 */
[----:B------:R-:W-:Y:S02]  /*4830*/  UIMAD.WIDE.U32 UR6, UR13, UR11, URZ ;  /* 0x0000000b0d0672a5 */ /* 0x000fe4000f8e00ff */
[----:B------:R-:W-:Y:S02]  /*4840*/  @!UP2 USEL UR8, UR14, UR4, !UP0 ;  /* 0x000000040e08a287 */ /* 0x000fe4000c000000 */
[----:B------:R-:W-:Y:S03]  /*4850*/  @!UP2 UISETP.NE.AND UP0, UPT, UR10, 0x1, UPT ;  /* 0x000000010a00a88c */ /* 0x000fe6000bf05270 */
[----:B------:R-:W-:Y:S02]  /*4860*/  @!UP2 UMOV UR6, UR7 ;  /* 0x000000070006ac82 */ /* 0x000fe40008000000 */
[----:B------:R-:W3:Y:S02]  /*4870*/  @!UP2 LDCU UR4, c[0x0][0xb20] ;  /* 0x00016400ff04a7ac */ /* 0x000ee40008000800 */
[----:B---3--:R-:W-:Y:S04]  /*4880*/  @!UP2 USHF.R.U32.HI UR6, URZ, UR4, UR6 ;  /* 0x00000004ff06a299 */ /* 0x008fe80008011606 */
[----:B------:R-:W-:Y:S04]  /*4890*/  @!UP2 USEL UR6, UR13, UR6, !UP0 ;  /* 0x000000060d06a287 */ /* 0x000fe8000c000000 */
[----:B------:R-:W-:Y:S02]  /*48a0*/  @!UP2 UIADD3 UR4, UPT, UPT, -UR8, UR6, URZ ;  /* 0x000000060804a290 */ /* 0x000fe4000fffe1ff */
[----:B------:R-:W-:Y:S02]  /*48b0*/  @!UP2 UIADD3 UR6, UPT, UPT, UR8, -UR6, URZ ;  /* 0x800000060806a290 */ /* 0x000fe4000fffe0ff */
[----:B------:R-:W-:Y:S02]  /*48c0*/  @!UP2 UIMAD UR14, UR4, UR5, UR14 ;  /* 0x00000005040ea2a4 */ /* 0x000fe4000f8e020e */
[----:B------:R-:W-:Y:S01]  /*48d0*/  @!UP2 UIMAD UR13, UR6, UR10, UR13 ;  /* 0x0000000a060da2a4 */ /* 0x000fe2000f8e020d */
[----:B------:R-:W-:Y:S11]  /*48e0*/  BRA.U UP3, `(.L_x_85) ;  /* 0x0000000103107547 */ /* 0x000ff6000b800000 */
[----:B--2---:R-:W-:Y:S04]  /*48f0*/  MOV R0, UR41 ;  /* 0x0000002900007c02 */ /* 0x004fe80008000f00 */
[----:B------:R-:W-:Y:S04]  /*4900*/  SHF.L.U32 R11, R0, 0x1f, RZ ;  /* 0x0000001f000b7819 */ /* 0x000fe800000006ff */
[----:B------:R-:W2:Y:S02]  /*4910*/  SYNCS.PHASECHK.TRANS64.TRYWAIT P2, [UR21+0x78], R11 ;  /* 0x0000780bff0075a7 */ /* 0x000ea40008041115 */
[----:B--2---:R-:W-:Y:S05]  /*4920*/  @!P2 BRA `(.L_x_86) ;  /* 0x000000780034a947 */ /* 0x004fea0003800000 */
.L_x_85:
[----:B------:R-:W-:Y:S05]  /*4930*/  @!P1 BRA `(.L_x_87) ;  /* 0x0000000000309947 */ /* 0x000fea0003800000 */
[----:B------:R-:W-:Y:S01]  /*4940*/  ISETP.NE.U32.AND P1, PT, R2, RZ, PT ;  /* 0x000000ff0200720c */ /* 0x000fe20003f25070 */
[----:B------:R-:W3:Y:S01]  /*4950*/  LDCU.64 UR4, c[0x0][0x358] ;  /* 0x00006b00ff0477ac */ /* 0x000ee20008000a00 */
[----:B------:R-:W-:Y:S02]  /*4960*/  IMAD.MOV.U32 R158, RZ, RZ, 0x1 ;  /* 0x00000001ff9e7424 */ /* 0x000fe400078e00ff */
[----:B------:R-:W-:Y:S11]  /*4970*/  ISETP.NE.AND.EX P1, PT, R3, RZ, PT, P1 ;  /* 0x000000ff0300720c */ /* 0x000ff60003f25310 */
[----:B------:R-:W-:Y:S02]  /*4980*/  @!UPT UIADD3 URZ, UPT, UPT, URZ, URZ, URZ ;  /* 0x000000fffffff290 */ /* 0x000fe4000fffe0ff */
[----:B--2---:R-:W2:Y:S01]  /*4990*/  @P1 LDC.64 R10, c[0x0][0x888] ;  /* 0x00022200ff0a1b82 */ /* 0x004ea20000000a00 */
[----:B------:R-:W-:Y:S04]  /*49a0*/  @P1 IMAD R0, R4, UR36, RZ ;  /* 0x0000002404001c24 */ /* 0x000fe8000f8e02ff */
[----:B--2---:R-:W-:Y:S04]  /*49b0*/  @P1 IMAD.WIDE R10, R0, 0x4, R10 ;  /* 0x00000004000a1825 */ /* 0x004fe800078e020a */
[----:B------:R-:W-:Y:S01]  /*49c0*/  HFMA2 R0, -RZ, RZ, 0, 5.9604644775390625e-08 ;  /* 0x00000001ff007431 */ /* 0x000fe200000001ff */
[----:B---3-5:R3:W5:Y:S04]  /*49d0*/  @P1 LDG.E R73, desc[UR4][R10.64] ;  /* 0x000000040a491981 */ /* 0x028768000c1e1900 */
[----:B------:R-:W-:Y:S01]  /*49e0*/  @!P1 PRMT R158, R0, 0x7610, R158 ;  /* 0x00007610009e9816 */ /* 0x000fe2000000009e */
[----:B---3--:R-:W4:Y:S06]  /*49f0*/  @!P1 LDC R73, c[0x0][0x880] ;  /* 0x00022000ff499b82 */ /* 0x008f2c0000000800 */
.L_x_87:
[----:B----45:R-:W-:Y:S01]  /*4a00*/  @!P0 FSETP.EQ.AND P1, PT, R73, RZ, PT ;  /* 0x000000ff4900820b */ /* 0x030fe20003f22000 */
[----:B------:R-:W-:Y:S01]  /*4a10*/  @!UPT UIADD3 URZ, UPT, UPT, URZ, URZ, URZ ;  /* 0x000000fffffff290 */ /* 0x000fe2000fffe0ff */
[----:B------:R-:W-:Y:S11]  /*4a20*/  @!P0 BRA `(.L_x_88) ;  /* 0x0000000000188947 */ /* 0x000ff60003800000 */
[----:B------:R-:W-:Y:S02]  /*4a30*/  LOP3.LUT P0, RZ, R158, 0xff, RZ, 0xc0, !PT ;  /* 0x000000ff9eff7812 */ /* 0x000fe4000780c0ff */
[----:B------:R-:W-:Y:S04]  /*4a40*/  ISETP.NE.U32.AND P1, PT, R2, RZ, PT ;  /* 0x000000ff0200720c */ /* 0x000fe80003f25070 */
[----:B------:R-:W-:Y:S04]  /*4a50*/  ISETP.NE.AND.EX P1, PT, R3, RZ, PT, P1 ;  /* 0x000000ff0300720c */ /* 0x000fe80003f25310 */
[----:B------:R-:W-:Y:S03]  /*4a60*/  PLOP3.LUT P1, PT, P1, PT, PT, 0x8, 0x80 ;  /* 0x000000000080781c */ /* 0x000fe60000f2e170 */
[----:B------:R-:W-:Y:S11]  /*4a70*/  @P0 FSETP.EQ.AND P1, PT, R73, RZ, PT ;  /* 0x000000ff4900020b */ /* 0x000ff60003f22000 */
[----:B------:R-:W-:Y:S02]  /*4a80*/  @!UPT UIADD3 URZ, UPT, UPT, URZ, URZ, URZ ;  /* 0x000000fffffff290 */ /* 0x000fe4000fffe0ff */
.L_x_88:
[----:B------:R-:W3:Y:S01]  /*4a90*/  SYNCS.PHASECHK.TRANS64.TRYWAIT P2, [UR21+0x50], R9 ;  /* 0x00005009ff0075a7 */ /* 0x000ee20008041115 */
[----:B------:R-:W-:Y:S04]  /*4aa0*/  ELECT P0, URZ, PT ;  /* 0x0000000000ff782f */ /* 0x000fe80003800000 */
[----:B------:R-:W-:Y:S11]  /*4ab0*/  PLOP3.LUT P1, PT, P1, P0, PT, 0xf2, 0x2f ;  /* 0x00000000002f781c */ /* 0x000ff60000f21e72 */
[----:B------:R-:W-:Y:S02]  /*4ac0*/  @!UPT UIADD3 URZ, UPT, UPT, URZ, URZ, URZ ;  /* 0x000000fffffff290 */ /* 0x000fe4000fffe0ff */
[----:B------:R-:W-:Y:S05]  /*4ad0*/  @!P1 IADD3 R8, P0, PT, R16, 0x580, RZ ;  /* 0x0000058010089810 */ /* 0x000fea0007f1e0ff */
[----:B------:R-:W-:Y:S01]  /*4ae0*/  @!P1 IMAD.X R6, RZ, RZ, R17, P0 ;  /* 0x000000ffff069224 */ /* 0x000fe200000e0611 */
[----:B---3--:R-:W-:Y:S07]  /*4af0*/  @!P2 BRA `(.L_x_89) ;  /* 0x0000007400d8a947 */ /* 0x008fee0003800000 */
.L_x_170:
[----:B------:R-:W-:Y:S01]  /*4b00*/  @!P1 R2UR UR5, R8 ;  /* 0x00000000080592ca */ /* 0x000fe200000e0000 */
[----:B------:R-:W-:Y:S01]  /*4b10*/  VOTEU.ALL UP0, P1 ;  /* 0x0000000000ff7886 */ /* 0x000fe20000800000 */
[----:B------:R-:W-:Y:S01]  /*4b20*/  @!P1 R2UR UR4, R6 ;  /* 0x00000000060492ca */ /* 0x000fe200000e0000 */
[----:B--2---:R-:W-:Y:S01]  /*4b30*/  @!P1 IMAD.MOV.U32 R0, RZ, RZ, 0x2000 ;  /* 0x00002000ff009424 */ /* 0x004fe200078e00ff */
[----:B------:R-:W-:Y:S01]  /*4b40*/  UMOV UR8, 0x0 ;  /* 0x0000000000087882 */ /* 0x000fe20000000000 */
[----:B------:R-:W-:Y:S01]  /*4b50*/  UMOV UR9, 0x10000000 ;  /* 0x1000000000097882 */ /* 0x000fe20000000000 */
[----:B------:R-:W-:Y:S01]  /*4b60*/  @!UP0 UIADD3 UR32, UPT, UPT, UR21, 0x200, URZ ;  /* 0x0000020015208890 */ /* 0x000fe2000fffe0ff */
[----:B------:R-:W-:Y:S01]  /*4b70*/  @!P1 IADD3 R8, P0, PT, R16, 0x580, RZ ;  /* 0x0000058010089810 */ /* 0x000fe20007f1e0ff */
[----:B------:R-:W-:Y:S01]  /*4b80*/  VOTEU.ALL UP0, P1 ;  /* 0x0000000000ff7886 */ /* 0x000fe20000800000 */
[----:B------:R-:W-:Y:S03]  /*4b90*/  UPRMT UR6, UR45, 0x654, UR33 ;  /* 0x000006542d067896 */ /* 0x000fe60008000021 */
[----:B------:R-:W-:Y:S02]  /*4ba0*/  @!P1 IMAD.X R6, RZ, RZ, R17, P0 ;  /* 0x000000ffff069224 */ /* 0x000fe400000e0611 */
[----:B------:R-:W-:Y:S02]  /*4bb0*/  IMAD.U32 R10, RZ, RZ, UR5 ;  /* 0x00000005ff0a7e24 */ /* 0x000fe4000f8e00ff */
[----:B------:R-:W-:Y:S03]  /*4bc0*/  IMAD.U32 R11, RZ, RZ, UR4 ;  /* 0x00000004ff0b7e24 */ /* 0x000fe6000f8e00ff */
[----:B------:R-:W-:Y:S02]  /*4bd0*/  @!P1 R2UR UR4, R10 ;  /* 0x000000000a0492ca */ /* 0x000fe400000e0000 */
[----:B------:R-:W-:Y:S11]  /*4be0*/  @!P1 R2UR UR5, R11 ;  /* 0x000000000b0592ca */ /* 0x000ff600000e0000 */
[----:B------:R-:W-:Y:S02]  /*4bf0*/  @!UPT UIADD3 URZ, UPT, UPT, URZ, URZ, URZ ;  /* 0x000000fffffff290 */ /* 0x000fe4000fffe0ff */
[----:B------:R2:W-:Y:S01]  /*4c00*/  @!UP0 UTMALDG.3D [UR32], [UR4], desc[UR8] ;  /* 0x00000820040085b4 */ /* 0x0005e20008011000 */
[----:B------:R2:W-:Y:S01]  /*4c10*/  @!P1 SYNCS.ARRIVE.TRANS64.RED.A0TR RZ, [UR21+0x30], R0 ;  /* 0x00003000ffff99a7 */ /* 0x0005e20008300415 */
[----:B------:R-:W-:Y:S01]  /*4c20*/  SYNCS.ARRIVE.TRANS64.RED.A1T0 RZ, [UR6], RZ ;  /* 0x000000ffffff79a7 */ /* 0x000fe20008100406 */
[----:B------:R-:W3:Y:S02]  /*4c30*/  SYNCS.PHASECHK.TRANS64.TRYWAIT P2, [UR21+0x58], R9 ;  /* 0x00005809ff0075a7 */ /* 0x000ee40008041115 */
[----:B--23--:R-:W-:Y:S05]  /*4c40*/  @!P2 BRA `(.L_x_90) ;  /* 0x00000074009ca947 */ /* 0x00cfea0003800000 */
.L_x_172:
        /* <DEDUP_REMOVED lines=8> */
[----:B------:R-:W-:Y:S01]  /*4cd0*/  @!UP0 UIADD3 UR24, UPT, UPT, UR21, 0x2200, URZ ;  /* 0x0000220015188890 */ /* 0x000fe2000fffe0ff */
[----:B------:R-:W-:Y:S01]  /*4ce0*/  VOTEU.ALL UP0, P1 ;  /* 0x0000000000ff7886 */ /* 0x000fe20000800000 */
[----:B------:R-:W-:Y:S01]  /*4cf0*/  UMOV UR27, UR35 ;  /* 0x00000023001b7c82 */ /* 0x000fe20008000000 */
[----:B------:R-:W-:Y:S02]  /*4d00*/  UMOV UR28, UR36 ;  /* 0x00000024001c7c82 */ /* 0x000fe40008000000 */
[----:B------:R-:W-:Y:S01]  /*4d10*/  IMAD.U32 R10, RZ, RZ, UR5 ;  /* 0x00000005ff0a7e24 */ /* 0x000fe2000f8e00ff */
[----:B------:R-:W-:Y:S01]  /*4d20*/  UPRMT UR6, UR45, 0x654, UR25 ;  /* 0x000006542d067896 */ /* 0x000fe20008000019 */
[----:B------:R-:W-:Y:S02]  /*4d30*/  IMAD.U32 R11, RZ, RZ, UR4 ;  /* 0x00000004ff0b7e24 */ /* 0x000fe4000f8e00ff */
[----:B------:R-:W-:Y:S01]  /*4d40*/  @!P1 IMAD.X R6, RZ, RZ, R17, P0 ;  /* 0x000000ffff069224 */ /* 0x000fe200000e0611 */
        /* <DEDUP_REMOVED lines=8> */
.L_x_174:
[----:B------:R-:W-:Y:S01]  /*4dd0*/  @!P1 R2UR UR5, R8 ;  /* 0x00000000080592ca */ /* 0x000fe200000e0000 */
[----:B------:R-:W-:Y:S01]  /*4de0*/  VOTEU.ALL UP0, P1 ;  /* 0x0000000000ff7886 */ /* 0x000fe20000800000 */
[----:B------:R-:W-:Y:S01]  /*4df0*/  @!P1 R2UR UR4, R6 ;  /* 0x00000000060492ca */ /* 0x000fe200000e0000 */
[----:B--2---:R-:W-:Y:S01]  /*4e00*/  @!P1 IMAD.MOV.U32 R0, RZ, RZ, 0x2000 ;  /* 0x00002000ff009424 */ /* 0x004fe200078e00ff */
[----:B------:R-:W-:Y:S01]  /*4e10*/  UMOV UR8, 0x0 ;  /* 0x0000000000087882 */ /* 0x000fe20000000000 */
[----:B------:R-:W-:Y:S01]  /*4e20*/  UMOV UR9, 0x10000000 ;  /* 0x1000000000097882 */ /* 0x000fe20000000000 */
[----:B------:R-:W-:Y:S01]  /*4e30*/  @!UP0 UIADD3 UR18, UPT, UPT, UR34, 0x80, URZ ;  /* 0x0000008022128890 */ /* 0x000fe2000fffe0ff */
[----:B------:R-:W-:Y:S01]  /*4e40*/  VIADD R14, R14, 0x1 ;  /* 0x000000010e0e7836 */ /* 0x000fe20000000000 */
[----:B------:R-:W-:Y:S01]  /*4e50*/  @!UP0 UIADD3 UR16, UPT, UPT, UR21, 0x4200, URZ ;  /* 0x0000420015108890 */ /* 0x000fe2000fffe0ff */
[----:B------:R-:W-:Y:S01]  /*4e60*/  VOTEU.ALL UP0, P1 ;  /* 0x0000000000ff7886 */ /* 0x000fe20000800000 */
[----:B------:R-:W-:Y:S01]  /*4e70*/  UMOV UR19, UR35 ;  /* 0x0000002300137c82 */ /* 0x000fe20008000000 */
[----:B------:R-:W-:Y:S02]  /*4e80*/  UMOV UR20, UR36 ;  /* 0x0000002400147c82 */ /* 0x000fe40008000000 */
[----:B------:R-:W-:Y:S01]  /*4e90*/  IMAD.U32 R10, RZ, RZ, UR5 ;  /* 0x00000005ff0a7e24 */ /* 0x000fe2000f8e00ff */
[----:B------:R-:W-:Y:S01]  /*4ea0*/  UPRMT UR6, UR45, 0x654, UR17 ;  /* 0x000006542d067896 */ /* 0x000fe20008000011 */
        /* <DEDUP_REMOVED lines=9> */
.L_x_176:
[----:B------:R-:W-:Y:S01]  /*4f40*/  @!P1 IADD3 R6, P0, PT, R16, 0x580, RZ ;  /* 0x0000058010069810 */ /* 0x000fe20007f1e0ff */
[----:B------:R-:W-:Y:S01]  /*4f50*/  VOTEU.ALL UP0, P1 ;  /* 0x0000000000ff7886 */ /* 0x000fe20000800000 */
[----:B------:R-:W-:Y:S01]  /*4f60*/  UMOV UR6, 0x0 ;  /* 0x0000000000067882 */ /* 0x000fe20000000000 */
[----:B------:R-:W-:Y:S01]  /*4f70*/  UMOV UR7, 0x10000000 ;  /* 0x1000000000077882 */ /* 0x000fe20000000000 */
[----:B------:R-:W-:Y:S01]  /*4f80*/  @!P1 R2UR UR5, R6 ;  /* 0x00000000060592ca */ /* 0x000fe200000e0000 */
[----:B--2---:R-:W-:Y:S01]  /*4f90*/  @!P1 IMAD.X R0, RZ, RZ, R17, P0 ;  /* 0x000000ffff009224 */ /* 0x004fe200000e0611 */
[----:B------:R-:W-:Y:S01]  /*4fa0*/  @!UP0 UIADD3 UR10, UPT, UPT, UR34, 0xc0, URZ ;  /* 0x000000c0220a8890 */ /* 0x000fe2000fffe0ff */
[----:B------:R-:W-:Y:S01]  /*4fb0*/  R2UR UR18, R160 ;  /* 0x00000000a01272ca */ /* 0x000fe200000e0000 */
[----:B------:R-:W-:Y:S01]  /*4fc0*/  @!UP0 UIADD3 UR8, UPT, UPT, UR21, 0x6200, URZ ;  /* 0x0000620015088890 */ /* 0x000fe2000fffe0ff */
[----:B------:R-:W-:Y:S01]  /*4fd0*/  R2UR UR16, R161 ;  /* 0x00000000a11072ca */ /* 0x000fe200000e0000 */
[----:B------:R-:W-:Y:S01]  /*4fe0*/  @!UP0 UIADD3 UR9, UPT, UPT, UR21, 0x48, URZ ;  /* 0x0000004815098890 */ /* 0x000fe2000fffe0ff */
[----:B------:R-:W-:Y:S01]  /*4ff0*/  @!P1 R2UR UR4, R0 ;  /* 0x00000000000492ca */ /* 0x000fe200000e0000 */
[----:B------:R-:W-:Y:S01]  /*5000*/  VOTEU.ALL UP0, P1 ;  /* 0x0000000000ff7886 */ /* 0x000fe20000800000 */
[----:B------:R-:W-:Y:S01]  /*5010*/  UMOV UR11, UR35 ;  /* 0x00000023000b7c82 */ /* 0x000fe20008000000 */
[----:B------:R-:W-:Y:S01]  /*5020*/  UMOV UR12, UR36 ;  /* 0x00000024000c7c82 */ /* 0x000fe20008000000 */
[C---:B------:R-:W-:Y:S01]  /*5030*/  ISETP.NE.AND P0, PT, R14.reuse, 0x2, PT ;  /* 0x000000020e00780c */ /* 0x040fe20003f05270 */
[----:B------:R-:W-:Y:S01]  /*5040*/  UPLOP3.LUT UP3, UPT, UPT, UPT, UPT, 0x80, 0x8 ;  /* 0x000000000008789c */ /* 0x000fe20003f6f070 */
[----:B------:R-:W-:Y:S01]  /*5050*/  IMAD.U32 R8, RZ, RZ, UR5 ;  /* 0x00000005ff087e24 */ /* 0x000fe2000f8e00ff */
[----:B------:R-:W-:Y:S01]  /*5060*/  LOP3.LUT R15, R15, 0x1, RZ, 0x3c, !PT ;  /* 0x000000010f0f7812 */ /* 0x000fe200078e3cff */
[----:B------:R-:W-:Y:S01]  /*5070*/  UMOV UR36, UR29 ;  /* 0x0000001d00247c82 */ /* 0x000fe20008000000 */
[----:B------:R-:W-:Y:S01]  /*5080*/  SEL R0, RZ, 0x1, P0 ;  /* 0x00000001ff007807 */ /* 0x000fe20000000000 */
[----:B------:R-:W-:Y:S01]  /*5090*/  UIADD3 UR20, UPT, UPT, UR13, UR18, URZ ;  /* 0x000000120d147290 */ /* 0x000fe2000fffe0ff */
[----:B------:R-:W-:Y:S01]  /*50a0*/  SEL R14, R14, RZ, P0 ;  /* 0x000000ff0e0e7207 */ /* 0x000fe20000000000 */
[----:B------:R-:W-:Y:S01]  /*50b0*/  UIADD3 UR16, UPT, UPT, UR14, UR16, URZ ;  /* 0x000000100e107290 */ /* 0x000fe2000fffe0ff */
[----:B------:R-:W-:Y:S01]  /*50c0*/  IMAD.U32 R9, RZ, RZ, UR4 ;  /* 0x00000004ff097e24 */ /* 0x000fe2000f8e00ff */
[----:B------:R-:W-:Y:S02]  /*50d0*/  @!P1 R2UR UR4, R8 ;  /* 0x00000000080492ca */ /* 0x000fe400000e0000 */
[----:B------:R-:W-:Y:S02]  /*50e0*/  LOP3.LUT R13, R13, R0, RZ, 0x3c, !PT ;  /* 0x000000000d0d7212 */ /* 0x000fe400078e3cff */
[----:B------:R-:W-:Y:S11]  /*50f0*/  @!P1 R2UR UR5, R9 ;  /* 0x00000000090592ca */ /* 0x000ff600000e0000 */
[----:B------:R-:W-:Y:S02]  /*5100*/  @!UPT UIADD3 URZ, UPT, UPT, URZ, URZ, URZ ;  /* 0x000000fffffff290 */ /* 0x000fe4000fffe0ff */
[----:B------:R2:W-:Y:S01]  /*5110*/  @!UP0 UTMALDG.3D [UR8], [UR4], desc[UR6] ;  /* 0x00000608040085b4 */ /* 0x0005e20008011000 */
[----:B------:R2:W-:Y:S01]  /*5120*/  @!P1 SYNCS.ARRIVE.TRANS64.RED.A0TR RZ, [UR21+0x48], R7 ;  /* 0x00004807ffff99a7 */ /* 0x0005e20008300415 */
[----:B------:R-:W-:Y:S01]  /*5130*/  SYNCS.ARRIVE.TRANS64.RED.A1T0 RZ, [UR37], RZ ;  /* 0x000000ffffff79a7 */ /* 0x000fe20008100425 */
[----:B------:R-:W-:Y:S05]  /*5140*/  BRA.U UP1, `(.L_x_93) ;  /* 0xfffffff101647547 */ /* 0x000fea000b83ffff */
[----:B------:R-:W-:-:S04]  /*5150*/  SHF.L.U32 R3, R15, 0x1f, RZ ;  /* 0x0000001f0f037819 */ /* 0x000fc800000006ff */
[----:B------:R-:W3:Y:S02]  /*5160*/  SYNCS.PHASECHK.TRANS64.TRYWAIT P0, [UR21+0x50], R3 ;  /* 0x00005003ff0075a7 */ /* 0x000ee40008001115 */
[----:B---3--:R-:W-:Y:S05]  /*5170*/  @!P0 BRA `(.L_x_94) ;  /* 0x0000007000988947 */ /* 0x008fea0003800000 */
.L_x_178:
[----:B------:R-:W4:Y:S02]  /*5180*/  SYNCS.PHASECHK.TRANS64.TRYWAIT P0, [UR21+0x58], R3 ;  /* 0x00005803ff0075a7 */ /* 0x000f240008001115 */
[----:B----4-:R-:W-:Y:S05]  /*5190*/  @!P0 BRA `(.L_x_95) ;  /* 0x0000007000a88947 */ /* 0x010fea0003800000 */
.L_x_180:
[----:B------:R-:W4:Y:S02]  /*51a0*/  SYNCS.PHASECHK.TRANS64.TRYWAIT P0, [UR21+0x60], R3 ;  /* 0x00006003ff0075a7 */ /* 0x000f240008001115 */
[----:B----4-:R-:W-:Y:S05]  /*51b0*/  @!P0 BRA `(.L_x_96) ;  /* 0x0000007000b88947 */ /* 0x010fea0003800000 */
.L_x_182:
[----:B---3--:R-:W-:-:S07]  /*51c0*/  MOV R0, UR21 ;  /* 0x0000001500007c02 */ /* 0x008fce0008000f00 */
.L_x_97:
[----:B---3--:R-:W-:-:S04]  /*51d0*/  SHF.L.U32 R3, R15, 0x1f, RZ ;  /* 0x0000001f0f037819 */ /* 0x008fc800000006ff */
[----:B------:R3:W4:Y:S03]  /*51e0*/  SYNCS.PHASECHK.TRANS64.TRYWAIT P0, [R0+URZ+0x68], R3 ;  /* 0x00006803000075a7 */ /* 0x00072600080011ff */
[----:B----4-:R-:W-:Y:S05]  /*51f0*/  @!P0 NANOSLEEP.SYNCS 0x989680 ;  /* 0x009896800000895d */ /* 0x010fea0003900000 */
[----:B------:R-:W4:Y:S02]  /*5200*/  @!P0 SYNCS.PHASECHK.TRANS64 P0, [R0+URZ+0x68], R3 ;  /* 0x00006803000085a7 */ /* 0x000f2400080010ff */
[----:B-12-4-:R-:W-:Y:S05]  /*5210*/  @P0 EXIT ;  /* 0x000000000000094d */ /* 0x016fea0003800000 */
[----:B------:R-:W-:Y:S05]  /*5220*/  BRA `(.L_x_97) ;  /* 0xfffffffc00e87947 */ /* 0x000fea000383ffff */
.L_x_82:
[----:B------:R-:W-:-:S06]  /*5230*/  UISETP.GE.AND UP0, UPT, UR17, 0x4, UPT ;  /* 0x000000041100788c */ /* 0x000fcc000bf06270 */
[----:B------:R-:W-:-:S13]  /*5240*/  PLOP3.LUT P0, PT, PT, PT, UP0, 0x80, 0x8 ;  /* 0x000000000008781c */ /* 0x000fda0003f0f008 */
[----:B------:R-:W-:Y:S05]  /*5250*/  @!P0 EXIT ;  /* 0x000000000000894d */ /* 0x000fea0003800000 */
[----:B------:R-:W-:Y:S01]  /*5260*/  BAR.SYNC.DEFER_BLOCKING 0x6, 0xa0 ;  /* 0x0182800000007b1d */ /* 0x000fe20000010000 */
[C---:B------:R-:W-:Y:S01]  /*5270*/  IMAD.SHL.U32 R4, R172.reuse, 0x40, RZ ;  /* 0x00000040ac047824 */ /* 0x040fe200078e00ff */
[C---:B------:R-:W-:Y:S01]  /*5280*/  LOP3.LUT R176, R172.reuse, 0x60, RZ, 0xc0, !PT ;  /* 0x00000060acb07812 */ /* 0x040fe200078ec0ff */
[C---:B------:R-:W-:Y:S01]  /*5290*/  IMAD.SHL.U32 R137, R172.reuse, 0x8, RZ ;  /* 0x00000008ac897824 */ /* 0x040fe200078e00ff */
[C---:B------:R-:W-:Y:S01]  /*52a0*/  LOP3.LUT R174, R172.reuse, 0x2, RZ, 0xc0, !PT ;  /* 0x00000002acae7812 */ /* 0x040fe200078ec0ff */
[----:B------:R-:W-:Y:S01]  /*52b0*/  IMAD.U32 R69, R172, 0x10000, RZ ;  /* 0x00010000ac457824 */ /* 0x000fe200078e00ff */
[----:B------:R-:W-:Y:S02]  /*52c0*/  UMOV UR44, 0x400 ;  /* 0x00000400002c7882 */ /* 0x000fe40000000000 */
[----:B------:R-:W1:Y:S01]  /*52d0*/  LDC.64 R156, c[0x0][0x8b0] ;  /* 0x00022c00ff9c7b82 */ /* 0x000e620000000a00 */
[----:B------:R-:W-:Y:S01]  /*52e0*/  ULEA UR44, UR45, UR44, 0x18 ;  /* 0x0000002c2d2c7291 */ /* 0x000fe2000f8ec0ff */
[----:B------:R-:W-:Y:S01]  /*52f0*/  LOP3.LUT R6, R4, 0x180, RZ, 0xc0, !PT ;  /* 0x0000018004067812 */ /* 0x000fe200078ec0ff */
[----:B------:R-:W-:Y:S01]  /*5300*/  HFMA2 R164, -RZ, RZ, 0, 0 ;  /* 0x00000000ffa47431 */ /* 0x000fe200000001ff */
[----:B------:R-:W-:Y:S01]  /*5310*/  LOP3.LUT R172, R172, 0x4, RZ, 0xc0, !PT ;  /* 0x00000004acac7812 */ /* 0x000fe200078ec0ff */
[----:B------:R-:W-:Y:S01]  /*5320*/  UIADD3 UR4, UPT, UPT, UR44, 0x8200, URZ ;  /* 0x000082002c047890 */ /* 0x000fe2000fffe0ff */
[----:B------:R-:W-:Y:S01]  /*5330*/  LOP3.LUT R137, R6, 0x30, R137, 0xf8, !PT ;  /* 0x0000003006897812 */ /* 0x000fe200078ef889 */
[----:B------:R-:W-:Y:S01]  /*5340*/  UIADD3 UR5, UPT, UPT, UR44, 0x200, URZ ;  /* 0x000002002c057890 */ /* 0x000fe2000fffe0ff */
[----:B------:R-:W2:Y:S01]  /*5350*/  LDC.64 R138, c[0x0][0x8a8] ;  /* 0x00022a00ff8a7b82 */ /* 0x000ea20000000a00 */
[----:B------:R-:W-:Y:S01]  /*5360*/  LOP3.LUT R69, R69, 0x600000, RZ, 0xc0, !PT ;  /* 0x0060000045457812 */ /* 0x000fe200078ec0ff */
[----:B------:R-:W-:Y:S01]  /*5370*/  IMAD.MOV.U32 R68, RZ, RZ, RZ ;  /* 0x000000ffff447224 */ /* 0x000fe200078e00ff */
[----:B------:R-:W-:Y:S01]  /*5380*/  LOP3.LUT R137, R137, 0x1e40, R4, 0xf8, !PT ;  /* 0x00001e4089897812 */ /* 0x000fe200078ef804 */
[----:B------:R-:W-:Y:S01]  /*5390*/  IMAD.MOV.U32 R170, RZ, RZ, RZ ;  /* 0x000000ffffaa7224 */ /* 0x000fe200078e00ff */
[----:B------:R-:W-:Y:S01]  /*53a0*/  CS2R R168, SRZ ;  /* 0x0000000000a87805 */ /* 0x000fe2000001ff00 */
[----:B------:R-:W-:Y:S01]  /*53b0*/  IMAD.MOV.U32 R167, RZ, RZ, RZ ;  /* 0x000000ffffa77224 */ /* 0x000fe200078e00ff */
[----:B------:R-:W-:Y:S01]  /*53c0*/  IADD3 R171, PT, PT, -R172, 0x2, RZ ;  /* 0x00000002acab7810 */ /* 0x000fe20007ffe1ff */
[----:B------:R-:W-:Y:S01]  /*53d0*/  VIADD R173, R137, UR44 ;  /* 0x0000002c89ad7c36 */ /* 0x000fe20008000000 */
[----:B------:R-:W3:Y:S01]  /*53e0*/  LDS R0, [UR44+0x110] ;  /* 0x0001102cff007984 */ /* 0x000ee20008000800 */
[----:B------:R-:W-:Y:S01]  /*53f0*/  IADD3 R166, PT, PT, -R174, RZ, RZ ;  /* 0x000000ffaea67210 */ /* 0x000fe20007ffe1ff */
[----:B------:R-:W-:Y:S01]  /*5400*/  IMAD.U32 R177, RZ, RZ, UR5 ;  /* 0x00000005ffb17e24 */ /* 0x000fe2000f8e00ff */
[----:B------:R-:W-:Y:S01]  /*5410*/  MOV R175, UR4 ;  /* 0x0000000400af7c02 */ /* 0x000fe20008000f00 */
[----:B------:R-:W-:Y:S01]  /*5420*/  IMAD.MOV R165, RZ, RZ, -R172 ;  /* 0x000000ffffa57224 */ /* 0x000fe200078e0aac */
[----:B------:R-:W4:Y:S01]  /*5430*/  LDCU UR58, c[0x0][0x370] ;  /* 0x00006e00ff3a77ac */ /* 0x000f220008000800 */
[----:B------:R-:W-:Y:S01]  /*5440*/  VIADD R173, R173, 0x200 ;  /* 0x00000200adad7836 */ /* 0x000fe20000000000 */
[----:B------:R-:W1:Y:S01]  /*5450*/  LDCU.64 UR62, c[0x0][0x348] ;  /* 0x00006900ff3e77ac */ /* 0x000e620008000a00 */
[----:B------:R-:W1:Y:S01]  /*5460*/  LDCU UR43, c[0x0][0xb0c] ;  /* 0x00016180ff2b77ac */ /* 0x000e620008000800 */
[----:B------:R-:W1:Y:S01]  /*5470*/  LDCU UR39, c[0x0][0xb30] ;  /* 0x00016600ff2777ac */ /* 0x000e620008000800 */
[----:B------:R-:W1:Y:S01]  /*5480*/  LDCU.64 UR56, c[0x0][0x888] ;  /* 0x00011100ff3877ac */ /* 0x000e620008000a00 */
[----:B------:R-:W1:Y:S01]  /*5490*/  LDCU.64 UR40, c[0x0][0xb28] ;  /* 0x00016500ff2877ac */ /* 0x000e620008000a00 */
[----:B------:R-:W1:Y:S01]  /*54a0*/  LDCU.64 UR60, c[0x0][0x890] ;  /* 0x00011200ff3c77ac */ /* 0x000e620008000a00 */
[----:B------:R-:W1:Y:S01]  /*54b0*/  LDCU.128 UR52, c[0x0][0xb10] ;  /* 0x00016200ff3477ac */ /* 0x000e620008000c00 */
[----:B------:R-:W1:Y:S02]  /*54c0*/  LDCU UR47, c[0x0][0x374] ;  /* 0x00006e80ff2f77ac */ /* 0x000e640008000800 */
[----:B-1234-:R-:W-:-:S07]  /*54d0*/  IADD3 R69, PT, PT, R0, R69, RZ ;  /* 0x0000004500457210 */ /* 0x01efce0007ffe0ff */
.L_x_142:
[C---:B------:R-:W-:Y:S02]  /*54e0*/  LEA R3, R164.reuse, UR44, 0x3 ;  /* 0x0000002ca4037c11 */ /* 0x040fe4000f8e18ff */
[----:B------:R-:W-:Y:S02]  /*54f0*/  SHF.L.U32 R0, R169, 0x1f, RZ ;  /* 0x0000001fa9007819 */ /* 0x000fe400000006ff */
[----:B------:R-:W-:Y:S02]  /*5500*/  LEA R5, R164, UR44, 0x4 ;  /* 0x0000002ca4057c11 */ /* 0x000fe4000f8e20ff */
[----:B-1----:R-:W1:Y:S02]  /*5510*/  SYNCS.PHASECHK.TRANS64.TRYWAIT P0, [R3+URZ+0x80], R0 ;  /* 0x00008000030075a7 */ /* 0x002e6400080011ff */
[----:B-1----:R-:W-:Y:S05]  /*5520*/  @!P0 BRA `(.L_x_98) ;  /* 0x0000006c00f48947 */ /* 0x002fea0003800000 */
.L_x_183:
        /* <DEDUP_REMOVED lines=11> */
[----:B------:R-:W-:Y:S01]  /*55e0*/  PLOP3.LUT P0, PT, PT, PT, UP1, 0x80, 0x8 ;  /* 0x000000000008781c */ /* 0x000fe20003f0f018 */
[----:B------:R-:W-:Y:S11]  /*55f0*/  UP2UR UR46, UPR, URZ, 0x2 ;  /* 0x00000002ff2e7883 */ /* 0x000ff60008000000 */
[----:B------:R-:W-:Y:S01]  /*5600*/  @!UPT UIADD3 URZ, UPT, UPT, URZ, URZ, URZ ;  /* 0x000000fffffff290 */ /* 0x000fe2000fffe0ff */
[----:B-1----:R-:W-:Y:S02]  /*5610*/  @P0 SHF.R.U32.HI R0, RZ, 0x10, R5 ;  /* 0x00000010ff000819 */ /* 0x002fe40000011605 */
        /* <DEDUP_REMOVED lines=12> */
[----:B------:R-:W2:Y:S01]  /*56e0*/  LDCU UR12, c[0x0][0xb20] ;  /* 0x00016400ff0c77ac */ /* 0x000ea20008000800 */
[----:B------:R-:W-:Y:S02]  /*56f0*/  UIMAD.WIDE.U32 UR4, UR47, UR55, URZ ;  /* 0x000000372f0472a5 */ /* 0x000fe4000f8e00ff */
[----:B------:R-:W-:Y:S02]  /*5700*/  UIMAD.WIDE.U32 UR6, UR58, UR52, URZ ;  /* 0x000000343a0672a5 */ /* 0x000fe4000f8e00ff */
[----:B------:R-:W-:Y:S02]  /*5710*/  UISETP.NE.AND UP0, UPT, UR54, 0x1, UPT ;  /* 0x000000013600788c */ /* 0x000fe4000bf05270 */
[----:B------:R-:W-:Y:S02]  /*5720*/  UIMAD.WIDE.U32 UR8, UR37, UR55, URZ ;  /* 0x00000037250872a5 */ /* 0x000fe4000f8e00ff */
[----:B------:R-:W-:Y:S02]  /*5730*/  UIMAD.WIDE.U32 UR10, UR38, UR52, URZ ;  /* 0x00000034260a72a5 */ /* 0x000fe4000f8e00ff */
[----:B------:R-:W-:Y:S02]  /*5740*/  UISETP.NE.AND UP1, UPT, UR43, 0x1, UPT ;  /* 0x000000012b00788c */ /* 0x000fe4000bf25270 */
[----:B------:R-:W-:Y:S01]  /*5750*/  UISETP.NE.AND UP2, UPT, UR42, 0x1, UPT ;  /* 0x000000012a00788c */ /* 0x000fe2000bf45270 */
[----:B------:R-:W-:Y:S02]  /*5760*/  UMOV UR4, UR5 ;  /* 0x0000000500047c82 */ /* 0x000fe40008000000 */
[----:B--2---:R-:W-:Y:S03]  /*5770*/  USHF.R.U32.HI UR5, URZ, UR12, UR4 ;  /* 0x0000000cff057299 */ /* 0x004fe60008011604 */
[----:B------:R-:W-:Y:S02]  /*5780*/  UMOV UR4, UR7 ;  /* 0x0000000700047c82 */ /* 0x000fe40008000000 */
[----:B------:R-:W-:Y:S02]  /*5790*/  USHF.R.U32.HI UR7, URZ, UR53, UR4 ;  /* 0x00000035ff077299 */ /* 0x000fe40008011604 */
[----:B------:R-:W-:Y:S02]  /*57a0*/  USEL UR4, UR47, UR5, !UP0 ;  /* 0x000000052f047287 */ /* 0x000fe4000c000000 */
[----:B------:R-:W-:Y:S01]  /*57b0*/  USEL UR7, UR58, UR7, !UP1 ;  /* 0x000000073a077287 */ /* 0x000fe2000c800000 */
[----:B------:R-:W-:Y:S01]  /*57c0*/  UMOV UR5, UR9 ;  /* 0x0000000900057c82 */ /* 0x000fe20008000000 */
[----:B------:R-:W-:Y:S02]  /*57d0*/  UIMAD.WIDE.U32 UR8, UR4, UR40, URZ ;  /* 0x00000028040872a5 */ /* 0x000fe4000f8e00ff */
[----:B------:R-:W-:Y:S03]  /*57e0*/  USHF.R.U32.HI UR6, URZ, UR12, UR5 ;  /* 0x0000000cff067299 */ /* 0x000fe60008011605 */
[----:B------:R-:W-:Y:S01]  /*57f0*/  UMOV UR5, UR11 ;  /* 0x0000000b00057c82 */ /* 0x000fe20008000000 */
[----:B------:R-:W-:Y:S02]  /*5800*/  UIMAD.WIDE.U32 UR10, UR7, UR40, URZ ;  /* 0x00000028070a72a5 */ /* 0x000fe4000f8e00ff */
[----:B------:R-:W-:Y:S02]  /*5810*/  USHF.R.U32.HI UR12, URZ, UR53, UR5 ;  /* 0x00000035ff0c7299 */ /* 0x000fe40008011605 */
[----:B------:R-:W-:Y:S01]  /*5820*/  USEL UR6, UR37, UR6, !UP0 ;  /* 0x0000000625067287 */ /* 0x000fe2000c000000 */
[----:B------:R-:W-:Y:S02]  /*5830*/  UMOV UR5, UR9 ;  /* 0x0000000900057c82 */ /* 0x000fe40008000000 */
[----:B------:R-:W-:Y:S01]  /*5840*/  UMOV UR10, UR11 ;  /* 0x0000000b000a7c82 */ /* 0x000fe20008000000 */
[----:B------:R-:W-:Y:S02]  /*5850*/  @UP2 USHF.R.U32.HI UR4, URZ, UR41, UR5 ;  /* 0x00000029ff042299 */ /* 0x000fe40008011605 */
[----:B------:R-:W-:Y:S02]  /*5860*/  @UP2 USHF.R.U32.HI UR7, URZ, UR41, UR10 ;  /* 0x00000029ff072299 */ /* 0x000fe4000801160a */
[----:B------:R-:W-:Y:S02]  /*5870*/  UIMAD UR4, UR42, UR4, URZ ;  /* 0x000000042a0472a4 */ /* 0x000fe4000f8e02ff */
        /* <DEDUP_REMOVED lines=8> */
[----:B------:R-:W-:Y:S02]  /*5900*/  USEL UR11, UR6, UR4, !UP2 ;  /* 0x00000004060b7287 */ /* 0x000fe4000d000000 */
[----:B------:R-:W-:Y:S02]  /*5910*/  UIADD3 UR8, UPT, UPT, -UR5, URZ, URZ ;  /* 0x000000ff05087290 */ /* 0x000fe4000fffe1ff */
[----:B------:R-:W-:Y:S01]  /*5920*/  UIADD3 UR10, UPT, UPT, -UR11, URZ, URZ ;  /* 0x000000ff0b0a7290 */ /* 0x000fe2000fffe1ff */
[----:B------:R-:W-:Y:S01]  /*5930*/  @!UP0 UMOV UR4, UR9 ;  /* 0x0000000900048c82 */ /* 0x000fe20008000000 */
[----:B------:R-:W-:Y:S02]  /*5940*/  UIADD3 UR9, UPT, UPT, -UR6, URZ, URZ ;  /* 0x000000ff06097290 */ /* 0x000fe4000fffe1ff */
[----:B------:R-:W-:Y:S02]  /*5950*/  @!UP0 USHF.R.U32.HI UR4, URZ, UR41, UR4 ;  /* 0x00000029ff048299 */ /* 0x000fe40008011604 */
[----:B------:R-:W-:Y:S02]  /*5960*/  UIMAD UR10, UR42, UR10, UR6 ;  /* 0x0000000a2a0a72a4 */ /* 0x000fe4000f8e0206 */
[----:B------:R-:W-:Y:S04]  /*5970*/  @!UP0 USEL UR4, UR5, UR4, !UP2 ;  /* 0x0000000405048287 */ /* 0x000fe8000d000000 */
[----:B------:R-:W-:Y:S02]  /*5980*/  @!UP0 UIMAD UR10, UR7, UR10, UR4 ;  /* 0x0000000a070a82a4 */ /* 0x000fe4000f8e0204 */
[----:B------:R-:W-:Y:S02]  /*5990*/  @!UP0 UIADD3 UR11, UPT, UPT, UR11, -UR4, URZ ;  /* 0x800000040b0b8290 */ /* 0x000fe4000fffe0ff */
[----:B------:R-:W-:Y:S02]  /*59a0*/  UIMAD UR7, UR43, UR8, UR38 ;  /* 0x000000082b0772a4 */ /* 0x000fe4000f8e0226 */
[----:B------:R-:W-:Y:S02]  /*59b0*/  @!UP0 UIMAD UR6, UR11, UR42, UR5 ;  /* 0x0000002a0b0682a4 */ /* 0x000fe4000f8e0205 */
[----:B------:R-:W-:Y:S01]  /*59c0*/  UIMAD UR4, UR54, UR9, UR37 ;  /* 0x00000009360472a4 */ /* 0x000fe2000f8e0225 */
[----:B------:R-:W-:Y:S02]  /*59d0*/  @!UP0 UMOV UR5, UR10 ;  /* 0x0000000a00058c82 */ /* 0x000fe40008000000 */
[----:B------:R-:W-:Y:S02]  /*59e0*/  UIMAD UR38, UR5, UR43, UR7 ;  /* 0x0000002b052672a4 */ /* 0x000fe4000f8e0207 */
[----:B------:R-:W-:Y:S11]  /*59f0*/  UIMAD UR37, UR6, UR54, UR4 ;  /* 0x00000036062572a4 */ /* 0x000ff6000f8e0204 */
[----:B------:R-:W-:Y:S01]  /*5a00*/  @!UPT UIADD3 URZ, UPT, UPT, URZ, URZ, URZ ;  /* 0x000000fffffff290 */ /* 0x000fe2000fffe0ff */
.L_x_99:
[----:B------:R-:W-:Y:S01]  /*5a10*/  UISETP.NE.AND UP0, UPT, UR39, 0x1, UPT ;  /* 0x000000012700788c */ /* 0x000fe2000bf05270 */
[----:B------:R-:W-:Y:S01]  /*5a20*/  R2UR UR11, R177 ;  /* 0x00000000b10b72ca */ /* 0x000fe200000e0000 */
[----:B------:R-:W-:Y:S01]  /*5a30*/  USHF.L.U32 UR50, UR16, 0x7, URZ ;  /* 0x0000000710327899 */ /* 0x000fe200080006ff */
[----:B------:R-:W-:Y:S01]  /*5a40*/  IADD3 R164, PT, PT, R164, 0x1, RZ ;  /* 0x00000001a4a47810 */ /* 0x000fe20007ffe0ff */
[----:B------:R-:W-:Y:S07]  /*5a50*/  USHF.L.U32 UR49, UR20, 0x8, URZ ;  /* 0x0000000814317899 */ /* 0x000fee00080006ff */
[----:B------:R-:W2:Y:S01]  /*5a60*/  @!UP0 LDCU.128 UR12, c[0x0][0xb10] ;  /* 0x00016200ff0c87ac */ /* 0x000ea20008000c00 */
[----:B------:R-:W3:Y:S01]  /*5a70*/  @!UP0 LDCU UR5, c[0x0][0xb0c] ;  /* 0x00016180ff0587ac */ /* 0x000ee20008000800 */
[----:B------:R-:W4:Y:S01]  /*5a80*/  @!UP0 LDCU UR10, c[0x0][0xb20] ;  /* 0x00016400ff0a87ac */ /* 0x000f220008000800 */
[----:B--2---:R-:W-:Y:S02]  /*5a90*/  UIMAD.WIDE.U32 UR8, UR38, UR12, URZ ;  /* 0x0000000c260872a5 */ /* 0x004fe4000f8e00ff */
[----:B------:R-:W-:Y:S02]  /*5aa0*/  UIMAD.WIDE.U32 UR6, UR37, UR15, URZ ;  /* 0x0000000f250672a5 */ /* 0x000fe4000f8e00ff */
[----:B------:R-:W-:Y:S03]  /*5ab0*/  @!UP0 UISETP.NE.AND UP1, UPT, UR14, 0x1, UPT ;  /* 0x000000010e00888c */ /* 0x000fe6000bf25270 */
[----:B------:R-:W-:Y:S01]  /*5ac0*/  @!UP0 UMOV UR4, UR9 ;  /* 0x0000000900048c82 */ /* 0x000fe20008000000 */
[----:B---3--:R-:W-:Y:S02]  /*5ad0*/  @!UP0 UISETP.NE.AND UP2, UPT, UR5, 0x1, UPT ;  /* 0x000000010500888c */ /* 0x008fe4000bf45270 */
[----:B------:R-:W-:Y:S01]  /*5ae0*/  @!UP0 USHF.R.U32.HI UR4, URZ, UR13, UR4 ;  /* 0x0000000dff048299 */ /* 0x000fe20008011604 */
[----:B------:R-:W-:Y:S02]  /*5af0*/  @!UP0 UMOV UR6, UR7 ;  /* 0x0000000700068c82 */ /* 0x000fe40008000000 */
[----:B----4-:R-:W-:Y:S02]  /*5b00*/  @!UP0 USHF.R.U32.HI UR6, URZ, UR10, UR6 ;  /* 0x0000000aff068299 */ /* 0x010fe40008011606 */
[----:B------:R-:W-:Y:S02]  /*5b10*/  @!UP0 USEL UR7, UR38, UR4, !UP2 ;  /* 0x0000000426078287 */ /* 0x000fe4000d000000 */
[----:B------:R-:W-:Y:S04]  /*5b20*/  @!UP0 USEL UR6, UR37, UR6, !UP1 ;  /* 0x0000000625068287 */ /* 0x000fe8000c800000 */
[----:B------:R-:W-:Y:S02]  /*5b30*/  @!UP0 UIADD3 UR4, UPT, UPT, -UR7, UR6, URZ ;  /* 0x0000000607048290 */ /* 0x000fe4000fffe1ff */
[----:B------:R-:W-:Y:S02]  /*5b40*/  @!UP0 UIADD3 UR6, UPT, UPT, UR7, -UR6, URZ ;  /* 0x8000000607068290 */ /* 0x000fe4000fffe0ff */
[----:B------:R-:W-:Y:S02]  /*5b50*/  @!UP0 UIMAD UR38, UR4, UR5, UR38 ;  /* 0x00000005042682a4 */ /* 0x000fe4000f8e0226 */
[----:B------:R-:W-:Y:S02]  /*5b60*/  @!UP0 UIMAD UR37, UR6, UR14, UR37 ;  /* 0x0000000e062582a4 */ /* 0x000fe4000f8e0225 */
[----:B------:R-:W-:Y:S09]  /*5b70*/  ULOP3.LUT UP0, URZ, UR11, 0x1b0, URZ, 0xc0, !UPT ;  /* 0x000001b00bff7892 */ /* 0x000ff2000f80c0ff */
[----:B------:R-:W-:Y:S05]  /*5b80*/  BRA.U !UP0, `(.L_x_100) ;  /* 0x0000000108407547 */ /* 0x000fea000b800000 */
[----:B------:R-:W2:Y:S01]  /*5b90*/  LDCU.64 UR8, c[0x4][0x88] ;  /* 0x01001100ff0877ac */ /* 0x000ea20008000a00 */
[----:B------:R-:W-:Y:S01]  /*5ba0*/  MOV R3, 0x0 ;  /* 0x0000000000037802 */ /* 0x000fe20000000f00 */
[----:B------:R-:W-:Y:S02]  /*5bb0*/  HFMA2 R12, -RZ, RZ, 0, 5.9604644775390625e-08 ;  /* 0x00000001ff0c7431 */ /* 0x000fe400000001ff */
[----:B------:R-:W-:Y:S02]  /*5bc0*/  IMAD.MOV.U32 R8, RZ, RZ, 0x70 ;  /* 0x00000070ff087424 */ /* 0x000fe400078e00ff */
[----:B------:R-:W-:Y:S01]  /*5bd0*/  IMAD.MOV.U32 R13, RZ, RZ, RZ ;  /* 0x000000ffff0d7224 */ /* 0x000fe200078e00ff */
[----:B------:R-:W3:Y:S01]  /*5be0*/  LDCU.64 UR6, c[0x4][0x90] ;  /* 0x01001200ff0677ac */ /* 0x000ee20008000a00 */
[----:B------:R-:W4:Y:S01]  /*5bf0*/  LDC.64 R2, c[0x4][R3] ;  /* 0x0100000003027b82 */ /* 0x000f220000000a00 */
[----:B------:R-:W1:Y:S01]  /*5c00*/  LDCU.64 UR4, c[0x4][0x8] ;  /* 0x01000100ff0477ac */ /* 0x000e620008000a00 */
[----:B--2---:R-:W-:Y:S01]  /*5c10*/  MOV R5, UR9 ;  /* 0x0000000900057c02 */ /* 0x004fe20008000f00 */
[----:B------:R-:W-:Y:S01]  /*5c20*/  IMAD.U32 R4, RZ, RZ, UR8 ;  /* 0x00000008ff047e24 */ /* 0x000fe2000f8e00ff */
[----:B---3--:R-:W-:Y:S01]  /*5c30*/  MOV R7, UR7 ;  /* 0x0000000700077c02 */ /* 0x008fe20008000f00 */
[----:B------:R-:W-:Y:S01]  /*5c40*/  IMAD.U32 R6, RZ, RZ, UR6 ;  /* 0x00000006ff067e24 */ /* 0x000fe2000f8e00ff */
[----:B-1----:R-:W-:Y:S01]  /*5c50*/  MOV R11, UR5 ;  /* 0x00000005000b7c02 */ /* 0x002fe20008000f00 */
[----:B------:R-:W-:Y:S02]  /*5c60*/  IMAD.U32 R10, RZ, RZ, UR4 ;  /* 0x00000004ff0a7e24 */ /* 0x000fe4000f8e00ff */
[----:B------:R-:W-:Y:S07]  /*5c70*/  LEPC R20, `(.L_x_100) ;  /* 0x000000001014794e */ /* 0x000fee0000000000 */
[----:B----45:R-:W-:Y:S05]  /*5c80*/  CALL.ABS.NOINC R2 ;  /* 0x0000000002007343 */ /* 0x030fea0003c00000 */
.L_x_100:
[----:B------:R-:W-:Y:S01]  /*5c90*/  LOP3.LUT P0, RZ, R175, 0x1b0, RZ, 0xc0, !PT ;  /* 0x000001b0afff7812 */ /* 0x000fe2000780c0ff */
[----:B------:R-:W-:Y:S11]  /*5ca0*/  BSSY.RECONVERGENT B6, `(.L_x_101) ;  /* 0x0000013000067945 */ /* 0x000ff60003800200 */
[----:B------:R-:W-:Y:S01]  /*5cb0*/  @!UPT UIADD3 URZ, UPT, UPT, URZ, URZ, URZ ;  /* 0x000000fffffff290 */ /* 0x000fe2000fffe0ff */
[----:B------:R-:W-:Y:S05]  /*5cc0*/  @!P0 BRA `(.L_x_102) ;  /* 0x0000000000408947 */ /* 0x000fea0003800000 */
        /* <DEDUP_REMOVED lines=16> */
.L_x_102:
[----:B------:R-:W-:Y:S05]  /*5dd0*/  BSYNC.RECONVERGENT B6 ;  /* 0x0000000000067941 */ /* 0x000fea0003800200 */
.L_x_101:
[----:B------:R-:W-:Y:S01]  /*5de0*/  R2UR UR4, R162 ;  /* 0x00000000a20472ca */ /* 0x000fe200000e0000 */
[----:B------:R-:W-:Y:S01]  /*5df0*/  UISETP.NE.U32.AND UP0, UPT, UR60, URZ, UPT ;  /* 0x000000ff3c00728c */ /* 0x000fe2000bf05070 */
[----:B------:R-:W-:Y:S02]  /*5e00*/  ISETP.NE.U32.AND P4, PT, R156, RZ, PT ;  /* 0x000000ff9c00720c */ /* 0x000fe40003f85070 */
[----:B------:R-:W-:Y:S01]  /*5e10*/  ISETP.NE.U32.AND P2, PT, RZ, UR56, PT ;  /* 0x00000038ff007c0c */ /* 0x000fe2000bf45070 */
[----:B------:R-:W-:Y:S01]  /*5e20*/  UISETP.NE.AND.EX UP1, UPT, UR61, URZ, UPT, UP0 ;  /* 0x000000ff3d00728c */ /* 0x000fe2000bf25300 */
[----:B------:R-:W-:Y:S01]  /*5e30*/  ISETP.NE.AND.EX P4, PT, R157, RZ, PT, P4 ;  /* 0x000000ff9d00720c */ /* 0x000fe20003f85340 */
[----:B------:R-:W-:Y:S01]  /*5e40*/  UPLOP3.LUT UP0, UPT, UPT, UPT, UPT, 0x40, 0x4 ;  /* 0x000000000004789c */ /* 0x000fe20003f0e870 */
[----:B------:R-:W-:Y:S05]  /*5e50*/  ISETP.NE.AND.EX P2, PT, RZ, UR57, PT, P2 ;  /* 0x00000039ff007c0c */ /* 0x000fea000bf45320 */
[----:B------:R-:W-:Y:S06]  /*5e60*/  UISETP.NE.AND UP2, UPT, UR4, URZ, UPT ;  /* 0x000000ff0400728c */ /* 0x000fec000bf45270 */
[----:B------:R-:W-:Y:S05]  /*5e70*/  PLOP3.LUT P1, PT, PT, PT, UP2, 0x80, 0x8 ;  /* 0x000000000008781c */ /* 0x000fea0003f2f028 */
[----:B------:R-:W-:Y:S06]  /*5e80*/  @UP2 UPLOP3.LUT UP0, UPT, UPT, UPT, UP1, 0x80, 0x8 ;  /* 0x000000000008289c */ /* 0x000fec0003f0f010 */
[----:B------:R-:W-:Y:S01]  /*5e90*/  PLOP3.LUT P0, PT, PT, PT, UP0, 0x80, 0x8 ;  /* 0x000000000008781c */ /* 0x000fe20003f0f008 */
[----:B------:R-:W-:Y:S01]  /*5ea0*/  @!UPT UIADD3 URZ, UPT, UPT, URZ, URZ, URZ ;  /* 0x000000fffffff290 */ /* 0x000fe2000fffe0ff */
[----:B------:R-:W-:Y:S11]  /*5eb0*/  BRA.U !UP1, `(.L_x_103) ;  /* 0x00000001093c7547 */ /* 0x000ff6000b800000 */
[----:B------:R-:W-:Y:S01]  /*5ec0*/  UISETP.NE.U32.AND UP0, UPT, UR56, URZ, UPT ;  /* 0x000000ff3800728c */ /* 0x000fe2000bf05070 */
[----:B-1----:R-:W-:Y:S01]  /*5ed0*/  HFMA2 R0, -RZ, RZ, 0, 5.9604644775390625e-08 ;  /* 0x00000001ff007431 */ /* 0x002fe200000001ff */
[----:B------:R-:W1:Y:S01]  /*5ee0*/  LDCU.64 UR8, c[0x0][0x358] ;  /* 0x00006b00ff0877ac */ /* 0x000e620008000a00 */
[----:B------:R-:W-:Y:S01]  /*5ef0*/  IMAD.MOV.U32 R158, RZ, RZ, 0x1 ;  /* 0x00000001ff9e7424 */ /* 0x000fe200078e00ff */
[----:B------:R-:W-:Y:S06]  /*5f00*/  UISETP.NE.AND.EX UP0, UPT, UR57, URZ, UPT, UP0 ;  /* 0x000000ff3900728c */ /* 0x000fec000bf05300 */
[----:B------:R-:W-:Y:S05]  /*5f10*/  PLOP3.LUT P3, PT, PT, PT, UP0, 0x80, 0x8 ;  /* 0x000000000008781c */ /* 0x000fea0003f6f008 */
[----:B------:R-:W2:Y:S01]  /*5f20*/  @UP0 LDCU.64 UR4, c[0x0][0x888] ;  /* 0x00011100ff0407ac */ /* 0x000ea20008000a00 */
[----:B------:R-:W-:Y:S07]  /*5f30*/  @UP0 UIMAD UR6, UR36, UR60, URZ ;  /* 0x0000003c240602a4 */ /* 0x000fee000f8e02ff */
[----:B------:R-:W-:Y:S01]  /*5f40*/  @!P3 PRMT R158, R0, 0x7610, R158 ;  /* 0x00007610009eb816 */ /* 0x000fe2000000009e */
[----:B--2---:R-:W-:Y:S06]  /*5f50*/  @UP0 UIMAD.WIDE UR4, UR6, 0x4, UR4 ;  /* 0x00000004060408a5 */ /* 0x004fec000f8e0204 */
[----:B------:R-:W-:Y:S01]  /*5f60*/  IMAD.U32 R2, RZ, RZ, UR4 ;  /* 0x00000004ff027e24 */ /* 0x000fe2000f8e00ff */
[----:B------:R-:W-:Y:S04]  /*5f70*/  MOV R3, UR5 ;  /* 0x0000000500037c02 */ /* 0x000fe80008000f00 */
[----:B------:R-:W2:Y:S01]  /*5f80*/  @!UP0 LDCU UR4, c[0x0][0x880] ;  /* 0x00011000ff0487ac */ /* 0x000ea20008000800 */
[----:B-1---5:R3:W5:Y:S02]  /*5f90*/  @P3 LDG.E R73, desc[UR8][R2.64] ;  /* 0x0000000802493981 */ /* 0x022764000c1e1900 */
[----:B--23--:R-:W-:Y:S02]  /*5fa0*/  @!P3 IMAD.U32 R73, RZ, RZ, UR4 ;  /* 0x00000004ff49be24 */ /* 0x00cfe4000f8e00ff */
.L_x_103:
[----:B------:R-:W-:Y:S05]  /*5fb0*/  @!P4 BRA `(.L_x_104) ;  /* 0x000000000024c947 */ /* 0x000fea0003800000 */
[----:B------:R-:W-:Y:S01]  /*5fc0*/  ISETP.NE.U32.AND P3, PT, R138, RZ, PT ;  /* 0x000000ff8a00720c */ /* 0x000fe20003f65070 */
[----:B------:R-:W2:Y:S03]  /*5fd0*/  LDCU.64 UR4, c[0x0][0x358] ;  /* 0x00006b00ff0477ac */ /* 0x000ea60008000a00 */
[----:B------:R-:W-:Y:S11]  /*5fe0*/  ISETP.NE.AND.EX P3, PT, R139, RZ, PT, P3 ;  /* 0x000000ff8b00720c */ /* 0x000ff60003f65330 */
[----:B------:R-:W-:Y:S02]  /*5ff0*/  @!UPT UIADD3 URZ, UPT, UPT, URZ, URZ, URZ ;  /* 0x000000fffffff290 */ /* 0x000fe4000fffe0ff */
[----:B------:R-:W3:Y:S01]  /*6000*/  @P3 LDC.64 R2, c[0x0][0x8a8] ;  /* 0x00022a00ff023b82 */ /* 0x000ee20000000a00 */
[----:B-1----:R-:W-:Y:S04]  /*6010*/  @P3 IMAD R0, R156, UR36, RZ ;  /* 0x000000249c003c24 */ /* 0x002fe8000f8e02ff */
[----:B---3--:R-:W-:Y:S05]  /*6020*/  @P3 IMAD.WIDE R2, R0, 0x4, R2 ;  /* 0x0000000400023825 */ /* 0x008fea00078e0202 */
[----:B--2--5:R2:W5:Y:S02]  /*6030*/  @P3 LDG.E R70, desc[UR4][R2.64] ;  /* 0x0000000402463981 */ /* 0x024564000c1e1900 */
[----:B--2---:R-:W3:Y:S02]  /*6040*/  @!P3 LDC R70, c[0x0][0x8a0] ;  /* 0x00022800ff46bb82 */ /* 0x004ee40000000800 */
.L_x_104:
[----:B-----5:R-:W-:Y:S01]  /*6050*/  FSETP.NEU.AND P4, PT, R73, RZ, PT ;  /* 0x000000ff4900720b */ /* 0x020fe20003f8d000 */
[----:B------:R-:W-:Y:S01]  /*6060*/  BSSY B1, `(.L_x_105) ;  /* 0x0000047000017945 */ /* 0x000fe20003800000 */
[----:B------:R-:W-:Y:S01]  /*6070*/  SEL R5, RZ, 0xffffffff, P2 ;  /* 0xffffffffff057807 */ /* 0x000fe20001000000 */
[----:B------:R-:W-:Y:S01]  /*6080*/  IMAD.MOV.U32 R181, RZ, RZ, 0x1 ;  /* 0x00000001ffb57424 */ /* 0x000fe200078e00ff */
[----:B------:R-:W-:Y:S01]  /*6090*/  LOP3.LUT P3, RZ, R158, 0xff, RZ, 0xc0, !PT ;  /* 0x000000ff9eff7812 */ /* 0x000fe2000786c0ff */
[----:B------:R-:W-:Y:S01]  /*60a0*/  IMAD R71, R68, 0x100, R69 ;  /* 0x0000010044477824 */ /* 0x000fe200078e0245 */
[----:B-1----:R-:W-:Y:S02]  /*60b0*/  @P1 SEL R0, RZ, 0xffffffff, P4 ;  /* 0xffffffffff001807 */ /* 0x002fe40002000000 */
[----:B------:R-:W-:Y:S02]  /*60c0*/  CS2R R154, SRZ ;  /* 0x00000000009a7805 */ /* 0x000fe4000001ff00 */
[----:B------:R-:W-:Y:S02]  /*60d0*/  LEA R3, R168, UR44, 0x3 ;  /* 0x0000002ca8037c11 */ /* 0x000fe4000f8e18ff */
[----:B------:R-:W-:Y:S02]  /*60e0*/  CS2R R152, SRZ ;  /* 0x0000000000987805 */ /* 0x000fe4000001ff00 */
[----:B------:R-:W-:Y:S02]  /*60f0*/  @P0 SEL R0, R5, R0, !P3 ;  /* 0x0000000005000207 */ /* 0x000fe40005800000 */
[----:B------:R-:W-:Y:S02]  /*6100*/  CS2R R150, SRZ ;  /* 0x0000000000967805 */ /* 0x000fe4000001ff00 */
[----:B------:R-:W-:Y:S02]  /*6110*/  LEA R163, R68, UR44, 0x3 ;  /* 0x0000002c44a37c11 */ /* 0x000fe4000f8e18ff */
[----:B------:R-:W-:Y:S02]  /*6120*/  CS2R R148, SRZ ;  /* 0x0000000000947805 */ /* 0x000fe4000001ff00 */
[----:B------:R-:W-:Y:S02]  /*6130*/  @P1 LOP3.LUT R0, R0, 0x1, RZ, 0xc0, !PT ;  /* 0x0000000100001812 */ /* 0x000fe400078ec0ff */
[----:B------:R-:W-:Y:S02]  /*6140*/  CS2R R146, SRZ ;  /* 0x0000000000927805 */ /* 0x000fe4000001ff00 */
[----:B------:R-:W-:Y:S02]  /*6150*/  SHF.L.U32 R2, R170, 0x1f, RZ ;  /* 0x0000001faa027819 */ /* 0x000fe400000006ff */
[----:B------:R-:W-:Y:S02]  /*6160*/  CS2R R144, SRZ ;  /* 0x0000000000907805 */ /* 0x000fe4000001ff00 */
[----:B------:R-:W-:Y:S02]  /*6170*/  ISETP.NE.U32.OR P6, PT, R0, 0x1, !P1 ;  /* 0x000000010000780c */ /* 0x000fe40004fc5470 */
[----:B------:R-:W-:Y:S02]  /*6180*/  CS2R R142, SRZ ;  /* 0x00000000008e7805 */ /* 0x000fe4000001ff00 */
[----:B------:R-:W-:Y:S02]  /*6190*/  PLOP3.LUT P2, PT, PT, PT, UP1, 0x80, 0x8 ;  /* 0x000000000008781c */ /* 0x000fe40003f4f018 */
[----:B------:R-:W-:Y:S02]  /*61a0*/  CS2R R140, SRZ ;  /* 0x00000000008c7805 */ /* 0x000fe4000001ff00 */
[----:B------:R-:W-:Y:S02]  /*61b0*/  SEL R0, RZ, 0xffffffff, P4 ;  /* 0xffffffffff007807 */ /* 0x000fe40002000000 */
[----:B------:R-:W-:Y:S03]  /*61c0*/  P2R R189, PR, RZ, 0x40 ;  /* 0x00000040ffbd7803 */ /* 0x000fe60000000000 */
[----:B------:R-:W-:Y:S04]  /*61d0*/  @P6 SHF.L.U32 R4, R167, 0x1f, RZ ;  /* 0x0000001fa7046819 */ /* 0x000fe800000006ff */
[----:B------:R-:W-:Y:S01]  /*61e0*/  @P2 SEL R0, R5, R0, !P3 ;  /* 0x0000000005002207 */ /* 0x000fe20005800000 */
[----:B------:R-:W1:Y:S03]  /*61f0*/  @P6 SYNCS.PHASECHK.TRANS64.TRYWAIT P1, [R3+URZ+0x30], R4 ;  /* 0x00003004030065a7 */ /* 0x000e6600080211ff */
[----:B------:R-:W-:Y:S04]  /*6200*/  LOP3.LUT R0, R0, 0x1, RZ, 0xc0, !PT ;  /* 0x0000000100007812 */ /* 0x000fe800078ec0ff */
[----:B------:R-:W-:Y:S04]  /*6210*/  ISETP.NE.U32.AND P5, PT, R0, 0x1, PT ;  /* 0x000000010000780c */ /* 0x000fe80003fa5070 */
[----:B------:R-:W-:Y:S01]  /*6220*/  P2R R182, PR, RZ, 0x20 ;  /* 0x00000020ffb67803 */ /* 0x000fe20000000000 */
[----:B------:R2:W4:Y:S01]  /*6230*/  SYNCS.PHASECHK.TRANS64.TRYWAIT P0, [R163+URZ+0xa0], R2 ;  /* 0x0000a002a30075a7 */ /* 0x00052200080011ff */
[----:B-1----:R-:W-:Y:S01]  /*6240*/  @P6 SEL R181, RZ, 0x1, !P1 ;  /* 0x00000001ffb56807 */ /* 0x002fe20004800000 */
[----:B--2---:R-:W-:Y:S06]  /*6250*/  @!P6 BRA `(.L_x_106) ;  /* 0x00000000009ce947 */ /* 0x004fec0003800000 */
[----:B------:R-:W-:Y:S01]  /*6260*/  @P5 IMAD R7, R168, 0x2000, R173 ;  /* 0x00002000a8075824 */ /* 0x000fe200078e02ad */
[----:B------:R-:W-:Y:S01]  /*6270*/  ISETP.NE.AND P1, PT, R181, RZ, PT ;  /* 0x000000ffb500720c */ /* 0x000fe20003f25270 */
[----:B------:R-:W-:Y:S01]  /*6280*/  BSSY B0, `(.L_x_107) ;  /* 0x0000010000007945 */ /* 0x000fe20003800000 */
[----:B------:R-:W-:Y:S01]  /*6290*/  CS2R R142, SRZ ;  /* 0x00000000008e7805 */ /* 0x000fe2000001ff00 */
[--C-:B------:R-:W-:Y:S01]  /*62a0*/  @P5 IMAD R6, R174, -0x10, R7.reuse ;  /* 0xfffffff0ae065824 */ /* 0x100fe200078e0207 */
[----:B------:R-:W-:Y:S01]  /*62b0*/  CS2R R140, SRZ ;  /* 0x00000000008c7805 */ /* 0x000fe2000001ff00 */
[----:B------:R-:W-:Y:S01]  /*62c0*/  @P5 IMAD R5, R172, -0x10, R7 ;  /* 0xfffffff0ac055824 */ /* 0x000fe200078e0207 */
[----:B------:R-:W-:Y:S01]  /*62d0*/  CS2R R150, SRZ ;  /* 0x0000000000967805 */ /* 0x000fe2000001ff00 */
[----:B------:R-:W-:Y:S01]  /*62e0*/  @P5 IMAD R4, R171, 0x10, R6 ;  /* 0x00000010ab045824 */ /* 0x000fe200078e0206 */
[----:B------:R-:W-:Y:S02]  /*62f0*/  CS2R R148, SRZ ;  /* 0x0000000000947805 */ /* 0x000fe4000001ff00 */
[----:B------:R-:W-:Y:S02]  /*6300*/  CS2R R146, SRZ ;  /* 0x0000000000927805 */ /* 0x000fe4000001ff00 */
[----:B------:R-:W-:Y:S02]  /*6310*/  CS2R R144, SRZ ;  /* 0x0000000000907805 */ /* 0x000fe4000001ff00 */
[----:B------:R-:W-:Y:S02]  /*6320*/  CS2R R154, SRZ ;  /* 0x00000000009a7805 */ /* 0x000fe4000001ff00 */
[----:B------:R-:W-:Y:S01]  /*6330*/  CS2R R152, SRZ ;  /* 0x0000000000987805 */ /* 0x000fe2000001ff00 */
[----:B------:R-:W-:Y:S06]  /*6340*/  @P1 BRA `(.L_x_108) ;  /* 0x00000000000c1947 */ /* 0x000fec0003800000 */
[----:B------:R-:W-:Y:S04]  /*6350*/  SHF.L.U32 R0, R167, 0x1f, RZ ;  /* 0x0000001fa7007819 */ /* 0x000fe800000006ff */
[----:B------:R-:W1:Y:S02]  /*6360*/  SYNCS.PHASECHK.TRANS64.TRYWAIT P1, [R3+URZ+0x30], R0 ;  /* 0x00003000030075a7 */ /* 0x000e6400080211ff */
[----:B-1----:R-:W-:Y:S05]  /*6370*/  @!P1 BRA `(.L_x_109) ;  /* 0x0000006000749947 */ /* 0x002fea0003800000 */
.L_x_108:
[----:B------:R-:W-:Y:S05]  /*6380*/  BSYNC B0 ;  /* 0x0000000000007941 */ /* 0x000fea0003800000 */
.L_x_107:
[----:B------:R-:W-:Y:S01]  /*6390*/  ISETP.NE.AND P1, PT, R182, RZ, PT ;  /* 0x000000ffb600720c */ /* 0x000fe20003f25270 */
[----:B-1----:R-:W-:Y:S02]  /*63a0*/  VIADD R3, R3, 0x50 ;  /* 0x0000005003037836 */ /* 0x002fe40000000000 */
[----:B------:R-:W-:Y:S02]  /*63b0*/  IMAD.U32 R0, RZ, RZ, UR45 ;  /* 0x0000002dff007e24 */ /* 0x000fe4000f8e00ff */
[----:B------:R-:W-:Y:S03]  /*63c0*/  VIADD R168, R168, 0x1 ;  /* 0x00000001a8a87836 */ /* 0x000fe60000000000 */
[----:B------:R-:W-:Y:S05]  /*63d0*/  PRMT R0, R0, 0x654, R3 ;  /* 0x0000065400007816 */ /* 0x000fea0000000003 */
[----:B------:R1:W2:Y:S04]  /*63e0*/  @P1 LDS.128 R140, [R7] ;  /* 0x00000000078c1984 */ /* 0x0002a80000000c00 */
[----:B------:R1:W1:Y:S04]  /*63f0*/  @P1 LDS.128 R148, [R5+0x20] ;  /* 0x0000200005941984 */ /* 0x0002680000000c00 */
[----:B------:R1:W1:Y:S04]  /*6400*/  @P1 LDS.128 R144, [R6+0x10] ;  /* 0x0000100006901984 */ /* 0x0002680000000c00 */
[----:B------:R1:W1:Y:S01]  /*6410*/  @P1 LDS.128 R152, [R4+0x10] ;  /* 0x0000100004981984 */ /* 0x0002620000000c00 */
[C---:B------:R-:W-:Y:S01]  /*6420*/  ISETP.NE.AND P1, PT, R168.reuse, 0x4, PT ;  /* 0x00000004a800780c */ /* 0x040fe20003f25270 */
[----:B------:R-:W-:Y:S01]  /*6430*/  @!PT LDS RZ, [RZ] ;  /* 0x00000000fffff984 */ /* 0x000fe20000000800 */
[----:B------:R-:W-:Y:S01]  /*6440*/  @!PT LDS RZ, [RZ] ;  /* 0x00000000fffff984 */ /* 0x000fe20000000800 */
[----:B------:R-:W-:Y:S01]  /*6450*/  @!PT LDS RZ, [RZ] ;  /* 0x00000000fffff984 */ /* 0x000fe20000000800 */
[----:B------:R-:W-:Y:S01]  /*6460*/  @!PT LDS RZ, [RZ] ;  /* 0x00000000fffff984 */ /* 0x000fe20000000800 */
[----:B------:R5:W-:Y:S06]  /*6470*/  MEMBAR.ALL.CTA ;  /* 0x0000000000007992 */ /* 0x000bec0000008000 */
[----:B-----5:R-:W5:Y:S01]  /*6480*/  FENCE.VIEW.ASYNC.S ;  /* 0x00000000000073c6 */ /* 0x020f620000000000 */
[----:B------:R-:W-:Y:S01]  /*6490*/  SEL R168, R168, RZ, P1 ;  /* 0x000000ffa8a87207 */ /* 0x000fe20000800000 */
[----:B-----5:R5:W-:Y:S02]  /*64a0*/  SYNCS.ARRIVE.TRANS64.RED.A1T0 RZ, [R0+URZ], RZ ;  /* 0x000000ff00ff79a7 */ /* 0x020be400081004ff */
[----:B-----5:R-:W-:Y:S04]  /*64b0*/  SEL R0, RZ, 0x1, P1 ;  /* 0x00000001ff007807 */ /* 0x020fe80000800000 */
[----:B--2---:R-:W-:Y:S02]  /*64c0*/  LOP3.LUT R167, R167, R0, RZ, 0x3c, !PT ;  /* 0x00000000a7a77212 */ /* 0x004fe400078e3cff */
.L_x_106:
[----:B------:R-:W-:Y:S05]  /*64d0*/  BSYNC B1 ;  /* 0x0000000000017941 */ /* 0x000fea0003800000 */
.L_x_105:
[----:B------:R-:W-:Y:S04]  /*64e0*/  SHF.R.U32.HI R0, RZ, 0x15, R71 ;  /* 0x00000015ff007819 */ /* 0x000fe80000011647 */
[----:B------:R-:W-:Y:S01]  /*64f0*/  LOP3.LUT P1, RZ, R0, 0x3, R159, 0x48, !PT ;  /* 0x0000000300ff7812 */ /* 0x000fe2000782489f */
[----:B------:R-:W-:Y:S01]  /*6500*/  @!UPT UIADD3 URZ, UPT, UPT, URZ, URZ, URZ ;  /* 0x000000fffffff290 */ /* 0x000fe2000fffe0ff */
[----:B----4-:R-:W-:Y:S11]  /*6510*/  @P0 BRA `(.L_x_110) ;  /* 0x0000000000080947 */ /* 0x010ff60003800000 */
[----:B------:R-:W2:Y:S02]  /*6520*/  SYNCS.PHASECHK.TRANS64.TRYWAIT P0, [R163+URZ+0xa0], R2 ;  /* 0x0000a002a30075a7 */ /* 0x000ea400080011ff */
[----:B--2---:R-:W-:Y:S05]  /*6530*/  @!P0 BRA `(.L_x_111) ;  /* 0x0000006000188947 */ /* 0x004fea0003800000 */
.L_x_110:
[----:B------:R-:W-:Y:S04]  /*6540*/  BSSY.RECONVERGENT B6, `(.L_x_112) ;  /* 0x0000012000067945 */ /* 0x000fe80003800200 */
[----:B------:R-:W-:Y:S05]  /*6550*/  @!P1 BRA `(.L_x_113) ;  /* 0x0000000000409947 */ /* 0x000fea0003800000 */
[----:B------:R-:W1:Y:S01]  /*6560*/  LDCU.64 UR8, c[0x4][0x78] ;  /* 0x01000f00ff0877ac */ /* 0x000e620008000a00 */
[----:B------:R-:W-:Y:S01]  /*6570*/  MOV R3, 0x0 ;  /* 0x0000000000037802 */ /* 0x000fe20000000f00 */
[----:B------:R-:W-:Y:S02]  /*6580*/  HFMA2 R12, -RZ, RZ, 0, 5.9604644775390625e-08 ;  /* 0x00000001ff0c7431 */ /* 0x000fe400000001ff */
[----:B------:R-:W-:Y:S02]  /*6590*/  IMAD.MOV.U32 R8, RZ, RZ, 0x192 ;  /* 0x00000192ff087424 */ /* 0x000fe400078e00ff */
[----:B------:R-:W-:Y:S01]  /*65a0*/  IMAD.MOV.U32 R13, RZ, RZ, RZ ;  /* 0x000000ffff0d7224 */ /* 0x000fe200078e00ff */
[----:B------:R-:W4:Y:S01]  /*65b0*/  LDCU.64 UR6, c[0x4][0x80] ;  /* 0x01001000ff0677ac */ /* 0x000f220008000a00 */
[----:B--2---:R-:W2:Y:S01]  /*65c0*/  LDC.64 R2, c[0x4][R3] ;  /* 0x0100000003027b82 */ /* 0x004ea20000000a00 */
[----:B------:R-:W5:Y:S01]  /*65d0*/  LDCU.64 UR4, c[0x4][0x18] ;  /* 0x01000300ff0477ac */ /* 0x000f620008000a00 */
[----:B-1----:R-:W-:Y:S01]  /*65e0*/  MOV R5, UR9 ;  /* 0x0000000900057c02 */ /* 0x002fe20008000f00 */
[----:B------:R-:W-:Y:S01]  /*65f0*/  IMAD.U32 R4, RZ, RZ, UR8 ;  /* 0x00000008ff047e24 */ /* 0x000fe2000f8e00ff */
[----:B----4-:R-:W-:Y:S01]  /*6600*/  MOV R7, UR7 ;  /* 0x0000000700077c02 */ /* 0x010fe20008000f00 */
[----:B------:R-:W-:Y:S01]  /*6610*/  IMAD.U32 R6, RZ, RZ, UR6 ;  /* 0x00000006ff067e24 */ /* 0x000fe2000f8e00ff */
[----:B-----5:R-:W-:Y:S01]  /*6620*/  MOV R11, UR5 ;  /* 0x00000005000b7c02 */ /* 0x020fe20008000f00 */
[----:B------:R-:W-:Y:S02]  /*6630*/  IMAD.U32 R10, RZ, RZ, UR4 ;  /* 0x00000004ff0a7e24 */ /* 0x000fe4000f8e00ff */
[----:B------:R-:W-:Y:S07]  /*6640*/  LEPC R20, `(.L_x_113) ;  /* 0x000000001014794e */ /* 0x000fee0000000000 */
[----:B--23--:R-:W-:Y:S05]  /*6650*/  CALL.ABS.NOINC R2 ;  /* 0x0000000002007343 */ /* 0x00cfea0003c00000 */
.L_x_113:
[----:B------:R-:W-:Y:S05]  /*6660*/  BSYNC.RECONVERGENT B6 ;  /* 0x0000000000067941 */ /* 0x000fea0003800200 */
.L_x_112:
[-C--:B------:R-:W-:Y:S01]  /*6670*/  F2FP.F16.E4M3.UNPACK_B R74, R140.reuse ;  /* 0x0000008cff4a723e */ /* 0x080fe200020006ff */
[----:B------:R-:W-:Y:S05]  /*6680*/  WARPSYNC.ALL ;  /* 0x0000000000007948 */ /* 0x000fea0003800000 */
[----:B------:R-:W-:Y:S01]  /*6690*/  R2UR UR4, R71 ;  /* 0x00000000470472ca */ /* 0x000fe200000e0000 */
[--C-:B------:R-:W-:Y:S01]  /*66a0*/  HADD2.F32 R72, -RZ, R74.reuse.H0_H0 ;  /* 0x2000004aff487230 */ /* 0x100fe20000004100 */
[----:B------:R-:W-:Y:S01]  /*66b0*/  F2FP.F16.E4M3.UNPACK_B R76, R140.H1 ;  /* 0x0000008cff4c723e */ /* 0x000fe200030006ff */
[----:B------:R-:W-:Y:S01]  /*66c0*/  HADD2.F32 R75, -RZ, R74.H1_H1 ;  /* 0x3000004aff4b7230 */ /* 0x000fe20000004100 */
[-C--:B------:R-:W-:Y:S01]  /*66d0*/  F2FP.F16.E4M3.UNPACK_B R78, R141.reuse ;  /* 0x0000008dff4e723e */ /* 0x080fe200020006ff */
[----:B------:R-:W-:Y:S01]  /*66e0*/  BSSY.RECONVERGENT B0, `(.L_x_114) ;  /* 0x000011d000007945 */ /* 0x000fe20003800200 */
[----:B------:R-:W-:Y:S01]  /*66f0*/  F2FP.F16.E4M3.UNPACK_B R80, R141.H1 ;  /* 0x0000008dff50723e */ /* 0x000fe200030006ff */
[----:B------:R-:W-:Y:S01]  /*6700*/  HADD2.F32 R74, -RZ, R76.H0_H0 ;  /* 0x2000004cff4a7230 */ /* 0x000fe20000004100 */
[-C--:B------:R-:W-:Y:S01]  /*6710*/  F2FP.F16.E4M3.UNPACK_B R82, R142.reuse ;  /* 0x0000008eff52723e */ /* 0x080fe200020006ff */
[--C-:B------:R-:W-:Y:S01]  /*6720*/  HADD2.F32 R77, -RZ, R78.reuse.H0_H0 ;  /* 0x2000004eff4d7230 */ /* 0x100fe20000004100 */
[----:B------:R-:W-:Y:S01]  /*6730*/  F2FP.F16.E4M3.UNPACK_B R84, R142.H1 ;  /* 0x0000008eff54723e */ /* 0x000fe200030006ff */
[----:B------:R-:W-:Y:S01]  /*6740*/  HADD2.F32 R78, -RZ, R78.H1_H1 ;  /* 0x3000004eff4e7230 */ /* 0x000fe20000004100 */
[-C--:B------:R-:W-:Y:S01]  /*6750*/  F2FP.F16.E4M3.UNPACK_B R86, R143.reuse ;  /* 0x0000008fff56723e */ /* 0x080fe200020006ff */
[----:B-1----:R-:W3:Y:S01]  /*6760*/  LDTM.x64 R4, tmem[UR4] ;  /* 0x00000004000479ee */ /* 0x002ee20008340000 */
[----:B------:R-:W-:Y:S01]  /*6770*/  F2FP.F16.E4M3.UNPACK_B R88, R143.H1 ;  /* 0x0000008fff58723e */ /* 0x000fe200030006ff */
[----:B------:R-:W-:Y:S01]  /*6780*/  HADD2.F32 R76, -RZ, R76.H1_H1 ;  /* 0x3000004cff4c7230 */ /* 0x000fe20000004100 */
[-C--:B------:R-:W-:Y:S01]  /*6790*/  F2FP.F16.E4M3.UNPACK_B R90, R144.reuse ;  /* 0x00000090ff5a723e */ /* 0x080fe200020006ff */
[----:B------:R-:W-:Y:S01]  /*67a0*/  HADD2.F32 R79, -RZ, R80.H0_H0 ;  /* 0x20000050ff4f7230 */ /* 0x000fe20000004100 */
[----:B------:R-:W-:Y:S01]  /*67b0*/  F2FP.F16.E4M3.UNPACK_B R92, R144.H1 ;  /* 0x00000090ff5c723e */ /* 0x000fe200030006ff */
[--C-:B------:R-:W-:Y:S01]  /*67c0*/  HADD2.F32 R81, -RZ, R82.reuse.H0_H0 ;  /* 0x20000052ff517230 */ /* 0x100fe20000004100 */
[----:B------:R-:W-:Y:S01]  /*67d0*/  SHF.L.U32 R188, R166, 0x4, RZ ;  /* 0x00000004a6bc7819 */ /* 0x000fe200000006ff */
[----:B------:R-:W-:Y:S01]  /*67e0*/  HADD2.F32 R82, -RZ, R82.H1_H1 ;  /* 0x30000052ff527230 */ /* 0x000fe20000004100 */
[----:B------:R-:W-:Y:S01]  /*67f0*/  SHF.L.U32 R190, R165, 0x4, RZ ;  /* 0x00000004a5be7819 */ /* 0x000fe200000006ff */
[--C-:B------:R-:W-:Y:S01]  /*6800*/  HADD2.F32 R85, -RZ, R86.reuse.H0_H0 ;  /* 0x20000056ff557230 */ /* 0x100fe20000004100 */
[C---:B------:R-:W-:Y:S01]  /*6810*/  IADD3 R178, PT, PT, R173.reuse, R188, RZ ;  /* 0x000000bcadb27210 */ /* 0x040fe20007ffe0ff */
[----:B------:R-:W-:Y:S01]  /*6820*/  HADD2.F32 R86, -RZ, R86.H1_H1 ;  /* 0x30000056ff567230 */ /* 0x000fe20000004100 */
[----:B------:R-:W-:Y:S01]  /*6830*/  IADD3 R180, PT, PT, R173, R190, RZ ;  /* 0x000000beadb47210 */ /* 0x000fe20007ffe0ff */
[--C-:B------:R-:W-:Y:S01]  /*6840*/  HADD2.F32 R89, -RZ, R90.reuse.H0_H0 ;  /* 0x2000005aff597230 */ /* 0x100fe20000004100 */
[----:B------:R-:W-:Y:S01]  /*6850*/  SHF.L.U32 R183, R171, 0x4, RZ ;  /* 0x00000004abb77819 */ /* 0x000fe200000006ff */
[----:B------:R-:W-:Y:S01]  /*6860*/  HADD2.F32 R90, -RZ, R90.H1_H1 ;  /* 0x3000005aff5a7230 */ /* 0x000fe20000004100 */
[----:B------:R-:W-:Y:S01]  /*6870*/  F2FP.F16.E4M3.UNPACK_B R94, R145 ;  /* 0x00000091ff5e723e */ /* 0x000fe200020006ff */
[----:B------:R-:W-:Y:S01]  /*6880*/  HADD2.F32 R80, -RZ, R80.H1_H1 ;  /* 0x30000050ff507230 */ /* 0x000fe20000004100 */
[----:B------:R-:W-:Y:S01]  /*6890*/  F2FP.F16.E4M3.UNPACK_B R98, R146 ;  /* 0x00000092ff62723e */ /* 0x000fe200020006ff */
[----:B------:R-:W-:Y:S01]  /*68a0*/  HADD2.F32 R83, -RZ, R84.H0_H0 ;  /* 0x20000054ff537230 */ /* 0x000fe20000004100 */
[----:B------:R-:W-:Y:S01]  /*68b0*/  F2FP.F16.E4M3.UNPACK_B R102, R147 ;  /* 0x00000093ff66723e */ /* 0x000fe200020006ff */
[--C-:B------:R-:W-:Y:S01]  /*68c0*/  HADD2.F32 R93, -RZ, R94.reuse.H0_H0 ;  /* 0x2000005eff5d7230 */ /* 0x100fe20000004100 */
[----:B------:R-:W-:Y:S01]  /*68d0*/  F2FP.F16.E4M3.UNPACK_B R106, R148 ;  /* 0x00000094ff6a723e */ /* 0x000fe200020006ff */
[C---:B---3--:R-:W-:Y:S01]  /*68e0*/  FMUL R0, R70.reuse, R4 ;  /* 0x0000000446007220 */ /* 0x048fe20000400000 */
[C---:B--2---:R-:W-:Y:S01]  /*68f0*/  FMUL R2, R70.reuse, R5 ;  /* 0x0000000546027220 */ /* 0x044fe20000400000 */
[C---:B------:R-:W-:Y:S01]  /*6900*/  FMUL R4, R70.reuse, R8 ;  /* 0x0000000846047220 */ /* 0x040fe20000400000 */
[C---:B------:R-:W-:Y:S01]  /*6910*/  FMUL R5, R70.reuse, R9 ;  /* 0x0000000946057220 */ /* 0x040fe20000400000 */
[C---:B------:R-:W-:Y:S01]  /*6920*/  FFMA R0, R73.reuse, R72, R0 ;  /* 0x0000004849007223 */ /* 0x040fe20000000000 */
[C---:B------:R-:W-:Y:S01]  /*6930*/  FFMA R2, R73.reuse, R75, R2 ;  /* 0x0000004b49027223 */ /* 0x040fe20000000002 */
[C---:B------:R-:W-:Y:S01]  /*6940*/  FMUL R8, R70.reuse, R12 ;  /* 0x0000000c46087220 */ /* 0x040fe20000400000 */
[C---:B------:R-:W-:Y:S01]  /*6950*/  FMUL R9, R70.reuse, R13 ;  /* 0x0000000d46097220 */ /* 0x040fe20000400000 */
[C---:B------:R-:W-:Y:S01]  /*6960*/  FMUL R12, R70.reuse, R16 ;  /* 0x00000010460c7220 */ /* 0x040fe20000400000 */
[C---:B------:R-:W-:Y:S01]  /*6970*/  FMUL R13, R70.reuse, R17 ;  /* 0x00000011460d7220 */ /* 0x040fe20000400000 */
[C---:B------:R-:W-:Y:S01]  /*6980*/  FMUL R16, R70.reuse, R20 ;  /* 0x0000001446107220 */ /* 0x040fe20000400000 */
[C---:B------:R-:W-:Y:S01]  /*6990*/  FMUL R17, R70.reuse, R21 ;  /* 0x0000001546117220 */ /* 0x040fe20000400000 */
[----:B------:R-:W-:Y:S02]  /*69a0*/  HADD2.F32 R94, -RZ, R94.H1_H1 ;  /* 0x3000005eff5e7230 */ /* 0x000fe40000004100 */
[C---:B------:R-:W-:Y:S01]  /*69b0*/  FMUL R20, R70.reuse, R24 ;  /* 0x0000001846147220 */ /* 0x040fe20000400000 */
[C---:B------:R-:W-:Y:S01]  /*69c0*/  FMUL R21, R70.reuse, R25 ;  /* 0x0000001946157220 */ /* 0x040fe20000400000 */
[--C-:B------:R-:W-:Y:S02]  /*69d0*/  HADD2.F32 R97, -RZ, R98.reuse.H0_H0 ;  /* 0x20000062ff617230 */ /* 0x100fe40000004100 */
[C---:B------:R-:W-:Y:S01]  /*69e0*/  FMUL R24, R70.reuse, R28 ;  /* 0x0000001c46187220 */ /* 0x040fe20000400000 */
[----:B------:R-:W-:Y:S02]  /*69f0*/  HADD2.F32 R98, -RZ, R98.H1_H1 ;  /* 0x30000062ff627230 */ /* 0x000fe40000004100 */
[C---:B------:R-:W-:Y:S01]  /*6a00*/  FMUL R25, R70.reuse, R29 ;  /* 0x0000001d46197220 */ /* 0x040fe20000400000 */
[--C-:B------:R-:W-:Y:S02]  /*6a10*/  HADD2.F32 R101, -RZ, R102.reuse.H0_H0 ;  /* 0x20000066ff657230 */ /* 0x100fe40000004100 */
[C---:B------:R-:W-:Y:S01]  /*6a20*/  FMUL R28, R70.reuse, R32 ;  /* 0x00000020461c7220 */ /* 0x040fe20000400000 */
[----:B------:R-:W-:Y:S02]  /*6a30*/  HADD2.F32 R102, -RZ, R102.H1_H1 ;  /* 0x30000066ff667230 */ /* 0x000fe40000004100 */
[C---:B------:R-:W-:Y:S01]  /*6a40*/  FMUL R29, R70.reuse, R33 ;  /* 0x00000021461d7220 */ /* 0x040fe20000400000 */
[--C-:B------:R-:W-:Y:S02]  /*6a50*/  HADD2.F32 R105, -RZ, R106.reuse.H0_H0 ;  /* 0x2000006aff697230 */ /* 0x100fe40000004100 */
[C---:B------:R-:W-:Y:S01]  /*6a60*/  FMUL R32, R70.reuse, R36 ;  /* 0x0000002446207220 */ /* 0x040fe20000400000 */
[----:B------:R-:W-:Y:S01]  /*6a70*/  F2FP.F16.E4M3.UNPACK_B R96, R145.H1 ;  /* 0x00000091ff60723e */ /* 0x000fe200030006ff */
[----:B------:R-:W-:Y:S02]  /*6a80*/  HADD2.F32 R106, -RZ, R106.H1_H1 ;  /* 0x3000006aff6a7230 */ /* 0x000fe40000004100 */
[C---:B------:R-:W-:Y:S01]  /*6a90*/  FMUL R33, R70.reuse, R37 ;  /* 0x0000002546217220 */ /* 0x040fe20000400000 */
[C---:B------:R-:W-:Y:S01]  /*6aa0*/  FMUL R36, R70.reuse, R40 ;  /* 0x0000002846247220 */ /* 0x040fe20000400000 */
[----:B------:R-:W-:Y:S01]  /*6ab0*/  F2FP.F16.E4M3.UNPACK_B R100, R146.H1 ;  /* 0x00000092ff64723e */ /* 0x000fe200030006ff */
        /* <DEDUP_REMOVED lines=8> */
[----:B------:R-:W-:Y:S01]  /*6b40*/  F2FP.F16.E4M3.UNPACK_B R110, R149 ;  /* 0x00000095ff6e723e */ /* 0x000fe200020006ff */
[C---:B------:R-:W-:Y:S01]  /*6b50*/  FMUL R49, R70.reuse, R53 ;  /* 0x0000003546317220 */ /* 0x040fe20000400000 */
[C---:B------:R-:W-:Y:S01]  /*6b60*/  FMUL R52, R70.reuse, R56 ;  /* 0x0000003846347220 */ /* 0x040fe20000400000 */
[----:B------:R-:W-:Y:S01]  /*6b70*/  F2FP.F16.E4M3.UNPACK_B R112, R149.H1 ;  /* 0x00000095ff70723e */ /* 0x000fe200030006ff */
[C---:B------:R-:W-:Y:S01]  /*6b80*/  FMUL R53, R70.reuse, R57 ;  /* 0x0000003946357220 */ /* 0x040fe20000400000 */
[--C-:B------:R-:W-:Y:S02]  /*6b90*/  HADD2.F32 R109, -RZ, R110.reuse.H0_H0 ;  /* 0x2000006eff6d7230 */ /* 0x100fe40000004100 */
[C---:B------:R-:W-:Y:S01]  /*6ba0*/  FMUL R56, R70.reuse, R60 ;  /* 0x0000003c46387220 */ /* 0x040fe20000400000 */
[----:B------:R-:W-:Y:S01]  /*6bb0*/  F2FP.F16.E4M3.UNPACK_B R114, R150 ;  /* 0x00000096ff72723e */ /* 0x000fe200020006ff */
[----:B------:R-:W-:Y:S02]  /*6bc0*/  HADD2.F32 R110, -RZ, R110.H1_H1 ;  /* 0x3000006eff6e7230 */ /* 0x000fe40000004100 */
[C---:B------:R-:W-:Y:S01]  /*6bd0*/  FMUL R57, R70.reuse, R61 ;  /* 0x0000003d46397220 */ /* 0x040fe20000400000 */
[C---:B------:R-:W-:Y:S01]  /*6be0*/  FMUL R60, R70.reuse, R64 ;  /* 0x00000040463c7220 */ /* 0x040fe20000400000 */
[----:B------:R-:W-:Y:S01]  /*6bf0*/  F2FP.F16.E4M3.UNPACK_B R116, R150.H1 ;  /* 0x00000096ff74723e */ /* 0x000fe200030006ff */
[--C-:B------:R-:W-:Y:S02]  /*6c00*/  HADD2.F32 R113, -RZ, R114.reuse.H0_H0 ;  /* 0x20000072ff717230 */ /* 0x100fe40000004100 */
[C---:B------:R-:W-:Y:S01]  /*6c10*/  FMUL R61, R70.reuse, R65 ;  /* 0x00000041463d7220 */ /* 0x040fe20000400000 */
[----:B------:R-:W-:Y:S02]  /*6c20*/  HADD2.F32 R114, -RZ, R114.H1_H1 ;  /* 0x30000072ff727230 */ /* 0x000fe40000004100 */
[C---:B------:R-:W-:Y:S01]  /*6c30*/  FMUL R3, R70.reuse, R6 ;  /* 0x0000000646037220 */ /* 0x040fe20000400000 */
[----:B------:R-:W-:Y:S01]  /*6c40*/  F2FP.F16.E4M3.UNPACK_B R118, R151 ;  /* 0x00000097ff76723e */ /* 0x000fe200020006ff */
[C---:B------:R-:W-:Y:S01]  /*6c50*/  FMUL R7, R70.reuse, R7 ;  /* 0x0000000746077220 */ /* 0x040fe20000400000 */
[C---:B------:R-:W-:Y:S01]  /*6c60*/  FMUL R6, R70.reuse, R10 ;  /* 0x0000000a46067220 */ /* 0x040fe20000400000 */
[----:B------:R-:W-:Y:S01]  /*6c70*/  F2FP.F16.E4M3.UNPACK_B R120, R151.H1 ;  /* 0x00000097ff78723e */ /* 0x000fe200030006ff */
[C---:B------:R-:W-:Y:S01]  /*6c80*/  FFMA R3, R73.reuse, R74, R3 ;  /* 0x0000004a49037223 */ /* 0x040fe20000000003 */
[C---:B------:R-:W-:Y:S01]  /*6c90*/  FFMA R7, R73.reuse, R76, R7 ;  /* 0x0000004c49077223 */ /* 0x040fe20000000007 */
[----:B------:R-:W-:Y:S01]  /*6ca0*/  F2FP.F16.E4M3.UNPACK_B R122, R152 ;  /* 0x00000098ff7a723e */ /* 0x000fe200020006ff */
[C---:B------:R-:W-:Y:S01]  /*6cb0*/  FFMA R4, R73.reuse, R77, R4 ;  /* 0x0000004d49047223 */ /* 0x040fe20000000004 */
[C---:B------:R-:W-:Y:S01]  /*6cc0*/  FFMA R5, R73.reuse, R78, R5 ;  /* 0x0000004e49057223 */ /* 0x040fe20000000005 */
[----:B------:R-:W-:Y:S01]  /*6cd0*/  F2FP.F16.E4M3.UNPACK_B R124, R152.H1 ;  /* 0x00000098ff7c723e */ /* 0x000fe200030006ff */
[----:B------:R-:W-:Y:S01]  /*6ce0*/  FFMA R6, R73, R79, R6 ;  /* 0x0000004f49067223 */ /* 0x000fe20000000006 */
[----:B------:R-:W-:Y:S01]  /*6cf0*/  F2FP.SATFINITE.E4M3.F32.PACK_AB_MERGE_C R179, R7, R3, RZ ;  /* 0x0000000307b3723e */ /* 0x000fe200048070ff */
[--C-:B------:R-:W-:Y:S02]  /*6d00*/  HADD2.F32 R117, -RZ, R118.reuse.H0_H0 ;  /* 0x20000076ff757230 */ /* 0x100fe40000004100 */
[----:B------:R-:W-:Y:S01]  /*6d10*/  FMUL R11, R70, R11 ;  /* 0x0000000b460b7220 */ /* 0x000fe20000400000 */
[----:B------:R-:W-:Y:S01]  /*6d20*/  HADD2.F32 R118, -RZ, R118.H1_H1 ;  /* 0x30000076ff767230 */ /* 0x000fe20000004100 */
[----:B------:R-:W-:Y:S01]  /*6d30*/  F2FP.SATFINITE.E4M3.F32.PACK_AB_MERGE_C R184, R2, R0, R179 ;  /* 0x0000000002b8723e */ /* 0x000fe200048070b3 */
[--C-:B------:R-:W-:Y:S01]  /*6d40*/  HADD2.F32 R121, -RZ, R122.reuse.H0_H0 ;  /* 0x2000007aff797230 */ /* 0x100fe20000004100 */
[----:B------:R-:W-:Y:S01]  /*6d50*/  IADD3 R179, PT, PT, R183, R178, RZ ;  /* 0x000000b2b7b37210 */ /* 0x000fe20007ffe0ff */
[C---:B------:R-:W-:Y:S01]  /*6d60*/  FFMA R11, R73.reuse, R80, R11 ;  /* 0x00000050490b7223 */ /* 0x040fe2000000000b */
[C---:B------:R-:W-:Y:S01]  /*6d70*/  FFMA R8, R73.reuse, R81, R8 ;  /* 0x0000005149087223 */ /* 0x040fe20000000008 */
[----:B------:R-:W-:Y:S01]  /*6d80*/  FFMA R9, R73, R82, R9 ;  /* 0x0000005249097223 */ /* 0x000fe20000000009 */
[----:B------:R-:W-:Y:S02]  /*6d90*/  HADD2.F32 R122, -RZ, R122.H1_H1 ;  /* 0x3000007aff7a7230 */ /* 0x000fe40000004100 */
[C---:B------:R-:W-:Y:S01]  /*6da0*/  FMUL R10, R70.reuse, R14 ;  /* 0x0000000e460a7220 */ /* 0x040fe20000400000 */
[----:B------:R-:W-:Y:S01]  /*6db0*/  HADD2.F32 R84, -RZ, R84.H1_H1 ;  /* 0x30000054ff547230 */ /* 0x000fe20000004100 */
[----:B------:R-:W-:Y:S01]  /*6dc0*/  F2FP.SATFINITE.E4M3.F32.PACK_AB_MERGE_C R185, R11, R6, RZ ;  /* 0x000000060bb9723e */ /* 0x000fe200048070ff */
[C---:B------:R-:W-:Y:S01]  /*6dd0*/  FMUL R15, R70.reuse, R15 ;  /* 0x0000000f460f7220 */ /* 0x040fe20000400000 */
[--C-:B------:R-:W-:Y:S02]  /*6de0*/  HADD2.F32 R87, -RZ, R88.reuse.H0_H0 ;  /* 0x20000058ff577230 */ /* 0x100fe40000004100 */
[----:B------:R-:W-:Y:S01]  /*6df0*/  FFMA R10, R73, R83, R10 ;  /* 0x00000053490a7223 */ /* 0x000fe2000000000a */
[----:B------:R-:W-:Y:S01]  /*6e00*/  F2FP.SATFINITE.E4M3.F32.PACK_AB_MERGE_C R185, R5, R4, R185 ;  /* 0x0000000405b9723e */ /* 0x000fe200048070b9 */
[C---:B------:R-:W-:Y:S01]  /*6e10*/  FFMA R15, R73.reuse, R84, R15 ;  /* 0x00000054490f7223 */ /* 0x040fe2000000000f */
[C---:B------:R-:W-:Y:S01]  /*6e20*/  FFMA R12, R73.reuse, R85, R12 ;  /* 0x00000055490c7223 */ /* 0x040fe2000000000c */
[----:B------:R-:W-:Y:S01]  /*6e30*/  FFMA R13, R73, R86, R13 ;  /* 0x00000056490d7223 */ /* 0x000fe2000000000d */
[----:B------:R-:W-:Y:S02]  /*6e40*/  HADD2.F32 R88, -RZ, R88.H1_H1 ;  /* 0x30000058ff587230 */ /* 0x000fe40000004100 */
[C---:B------:R-:W-:Y:S01]  /*6e50*/  FMUL R14, R70.reuse, R18 ;  /* 0x00000012460e7220 */ /* 0x040fe20000400000 */
[----:B------:R-:W-:Y:S01]  /*6e60*/  F2FP.F16.E4M3.UNPACK_B R126, R153 ;  /* 0x00000099ff7e723e */ /* 0x000fe200020006ff */
[C---:B------:R-:W-:Y:S01]  /*6e70*/  FMUL R19, R70.reuse, R19 ;  /* 0x0000001346137220 */ /* 0x040fe20000400000 */
[----:B------:R-:W-:Y:S01]  /*6e80*/  HADD2.F32 R91, -RZ, R92.H0_H0 ;  /* 0x2000005cff5b7230 */ /* 0x000fe20000004100 */
[----:B------:R-:W-:Y:S01]  /*6e90*/  F2FP.SATFINITE.E4M3.F32.PACK_AB_MERGE_C R186, R15, R10, RZ ;  /* 0x0000000a0fba723e */ /* 0x000fe200048070ff */
[C---:B------:R-:W-:Y:S01]  /*6ea0*/  FFMA R14, R73.reuse, R87, R14 ;  /* 0x00000057490e7223 */ /* 0x040fe2000000000e */
[C---:B------:R-:W-:Y:S01]  /*6eb0*/  FFMA R19, R73.reuse, R88, R19 ;  /* 0x0000005849137223 */ /* 0x040fe20000000013 */
[C---:B------:R-:W-:Y:S01]  /*6ec0*/  FFMA R16, R73.reuse, R89, R16 ;  /* 0x0000005949107223 */ /* 0x040fe20000000010 */
[----:B------:R-:W-:Y:S01]  /*6ed0*/  F2FP.F16.E4M3.UNPACK_B R128, R153.H1 ;  /* 0x00000099ff80723e */ /* 0x000fe200030006ff */
[----:B------:R-:W-:Y:S01]  /*6ee0*/  FFMA R17, R73, R90, R17 ;  /* 0x0000005a49117223 */ /* 0x000fe20000000011 */
[----:B------:R-:W-:Y:S01]  /*6ef0*/  F2FP.SATFINITE.E4M3.F32.PACK_AB_MERGE_C R186, R9, R8, R186 ;  /* 0x0000000809ba723e */ /* 0x000fe200048070ba */
[--C-:B------:R-:W-:Y:S01]  /*6f00*/  HADD2.F32 R125, -RZ, R126.reuse.H0_H0 ;  /* 0x2000007eff7d7230 */ /* 0x100fe20000004100 */
[----:B------:R-:W-:Y:S01]  /*6f10*/  F2FP.SATFINITE.E4M3.F32.PACK_AB_MERGE_C R187, R19, R14, RZ ;  /* 0x0000000e13bb723e */ /* 0x000fe200048070ff */
[----:B------:R-:W-:Y:S02]  /*6f20*/  HADD2.F32 R126, -RZ, R126.H1_H1 ;  /* 0x3000007eff7e7230 */ /* 0x000fe40000004100 */
[C---:B------:R-:W-:Y:S01]  /*6f30*/  FMUL R18, R70.reuse, R22 ;  /* 0x0000001646127220 */ /* 0x040fe20000400000 */
[----:B------:R-:W-:Y:S01]  /*6f40*/  HADD2.F32 R92, -RZ, R92.H1_H1 ;  /* 0x3000005cff5c7230 */ /* 0x000fe20000004100 */
[----:B------:R-:W-:Y:S01]  /*6f50*/  F2FP.SATFINITE.E4M3.F32.PACK_AB_MERGE_C R187, R13, R12, R187 ;  /* 0x0000000c0dbb723e */ /* 0x000fe200048070bb */
[C---:B------:R-:W-:Y:S01]  /*6f60*/  FMUL R23, R70.reuse, R23 ;  /* 0x0000001746177220 */ /* 0x040fe20000400000 */
[--C-:B------:R-:W-:Y:S02]  /*6f70*/  HADD2.F32 R95, -RZ, R96.reuse.H0_H0 ;  /* 0x20000060ff5f7230 */ /* 0x100fe40000004100 */
[C---:B------:R-:W-:Y:S01]  /*6f80*/  FFMA R18, R73.reuse, R91, R18 ;  /* 0x0000005b49127223 */ /* 0x040fe20000000012 */
[----:B------:R-:W-:Y:S01]  /*6f90*/  HADD2.F32 R96, -RZ, R96.H1_H1 ;  /* 0x30000060ff607230 */ /* 0x000fe20000004100 */
[----:B------:R1:W-:Y:S01]  /*6fa0*/  STS.128 [R137+UR44+0x8200], R184 ;  /* 0x008200b889007988 */ /* 0x0003e20008000c2c */
[C---:B------:R-:W-:Y:S01]  /*6fb0*/  FFMA R23, R73.reuse, R92, R23 ;  /* 0x0000005c49177223 */ /* 0x040fe20000000017 */
[C---:B------:R-:W-:Y:S01]  /*6fc0*/  FFMA R20, R73.reuse, R93, R20 ;  /* 0x0000005d49147223 */ /* 0x040fe20000000014 */
[----:B------:R-:W-:Y:S01]  /*6fd0*/  FFMA R21, R73, R94, R21 ;  /* 0x0000005e49157223 */ /* 0x000fe20000000015 */
        /* <DEDUP_REMOVED lines=20> */
[----:B------:R-:W-:Y:S02]  /*7120*/  HADD2.F32 R104, -RZ, R104.H1_H1 ;  /* 0x30000068ff687230 */ /* 0x000fe40000004100 */
        /* <DEDUP_REMOVED lines=24> */
[----:B------:R1:W-:Y:S01]  /*72b0*/  STS.128 [R178+0x8010], R192 ;  /* 0x008010c0b2007388 */ /* 0x0003e20000000c00 */
[C---:B------:R-:W-:Y:S01]  /*72c0*/  FFMA R39, R73.reuse, R108, R39 ;  /* 0x0000006c49277223 */ /* 0x040fe20000000027 */
[C---:B------:R-:W-:Y:S01]  /*72d0*/  FFMA R36, R73.reuse, R109, R36 ;  /* 0x0000006d49247223 */ /* 0x040fe20000000024 */
[----:B------:R-:W-:Y:S01]  /*72e0*/  FFMA R37, R73, R110, R37 ;  /* 0x0000006e49257223 */ /* 0x000fe20000000025 */
[----:B------:R-:W-:Y:S01]  /*72f0*/  FMUL R38, R70, R42 ;  /* 0x0000002a46267220 */ /* 0x000fe20000400000 */
[----:B------:R-:W-:Y:S01]  /*7300*/  ISETP.NE.AND P0, PT, R176, RZ, PT ;  /* 0x000000ffb000720c */ /* 0x000fe20003f05270 */
[C---:B------:R-:W-:Y:S01]  /*7310*/  FMUL R43, R70.reuse, R43 ;  /* 0x0000002b462b7220 */ /* 0x040fe20000400000 */
[--C-:B------:R-:W-:Y:S01]  /*7320*/  HADD2.F32 R115, -RZ, R116.reuse.H0_H0 ;  /* 0x20000074ff737230 */ /* 0x100fe20000004100 */
[----:B------:R-:W-:Y:S01]  /*7330*/  F2FP.SATFINITE.E4M3.F32.PACK_AB_MERGE_C R196, R39, R34, RZ ;  /* 0x0000002227c4723e */ /* 0x000fe200048070ff */
[C---:B------:R-:W-:Y:S01]  /*7340*/  FFMA R38, R73.reuse, R111, R38 ;  /* 0x0000006f49267223 */ /* 0x040fe20000000026 */
[C---:B------:R-:W-:Y:S01]  /*7350*/  FFMA R43, R73.reuse, R112, R43 ;  /* 0x00000070492b7223 */ /* 0x040fe2000000002b */
[----:B------:R-:W-:Y:S01]  /*7360*/  FFMA R40, R73, R113, R40 ;  /* 0x0000007149287223 */ /* 0x000fe20000000028 */
[----:B------:R-:W-:Y:S01]  /*7370*/  F2FP.SATFINITE.E4M3.F32.PACK_AB_MERGE_C R196, R33, R32, R196 ;  /* 0x0000002021c4723e */ /* 0x000fe200048070c4 */
[----:B------:R-:W-:Y:S01]  /*7380*/  FFMA R41, R73, R114, R41 ;  /* 0x0000007249297223 */ /* 0x000fe20000000029 */
[----:B------:R-:W-:Y:S01]  /*7390*/  HADD2.F32 R116, -RZ, R116.H1_H1 ;  /* 0x30000074ff747230 */ /* 0x000fe20000004100 */
[----:B------:R-:W-:Y:S01]  /*73a0*/  F2FP.SATFINITE.E4M3.F32.PACK_AB_MERGE_C R197, R43, R38, RZ ;  /* 0x000000262bc5723e */ /* 0x000fe200048070ff */
[C---:B------:R-:W-:Y:S01]  /*73b0*/  FMUL R42, R70.reuse, R46 ;  /* 0x0000002e462a7220 */ /* 0x040fe20000400000 */
[C---:B------:R-:W-:Y:S01]  /*73c0*/  FMUL R47, R70.reuse, R47 ;  /* 0x0000002f462f7220 */ /* 0x040fe20000400000 */
[--C-:B------:R-:W-:Y:S01]  /*73d0*/  HADD2.F32 R119, -RZ, R120.reuse.H0_H0 ;  /* 0x20000078ff777230 */ /* 0x100fe20000004100 */
[----:B------:R-:W-:Y:S01]  /*73e0*/  F2FP.SATFINITE.E4M3.F32.PACK_AB_MERGE_C R197, R37, R36, R197 ;  /* 0x0000002425c5723e */ /* 0x000fe200048070c5 */
[C---:B------:R-:W-:Y:S01]  /*73f0*/  FFMA R42, R73.reuse, R115, R42 ;  /* 0x00000073492a7223 */ /* 0x040fe2000000002a */
[C---:B------:R-:W-:Y:S01]  /*7400*/  FFMA R47, R73.reuse, R116, R47 ;  /* 0x00000074492f7223 */ /* 0x040fe2000000002f */
[----:B------:R-:W-:Y:S01]  /*7410*/  FFMA R44, R73, R117, R44 ;  /* 0x00000075492c7223 */ /* 0x000fe2000000002c */
[----:B------:R-:W-:Y:S01]  /*7420*/  ISETP.NE.AND P6, PT, R189, RZ, PT ;  /* 0x000000ffbd00720c */ /* 0x000fe20003fc5270 */
[----:B------:R-:W-:Y:S01]  /*7430*/  FFMA R45, R73, R118, R45 ;  /* 0x00000076492d7223 */ /* 0x000fe2000000002d */
[----:B------:R-:W-:Y:S01]  /*7440*/  HADD2.F32 R120, -RZ, R120.H1_H1 ;  /* 0x30000078ff787230 */ /* 0x000fe20000004100 */
[----:B------:R-:W-:Y:S01]  /*7450*/  F2FP.SATFINITE.E4M3.F32.PACK_AB_MERGE_C R198, R47, R42, RZ ;  /* 0x0000002a2fc6723e */ /* 0x000fe200048070ff */
[C---:B------:R-:W-:Y:S01]  /*7460*/  FMUL R46, R70.reuse, R50 ;  /* 0x00000032462e7220 */ /* 0x040fe20000400000 */
[C---:B------:R-:W-:Y:S01]  /*7470*/  FMUL R51, R70.reuse, R51 ;  /* 0x0000003346337220 */ /* 0x040fe20000400000 */
[--C-:B------:R-:W-:Y:S02]  /*7480*/  HADD2.F32 R123, -RZ, R124.reuse.H0_H0 ;  /* 0x2000007cff7b7230 */ /* 0x100fe40000004100 */
[C---:B------:R-:W-:Y:S01]  /*7490*/  FMUL R50, R70.reuse, R54 ;  /* 0x0000003646327220 */ /* 0x040fe20000400000 */
[C---:B------:R-:W-:Y:S01]  /*74a0*/  FFMA R46, R73.reuse, R119, R46 ;  /* 0x00000077492e7223 */ /* 0x040fe2000000002e */
[----:B------:R-:W-:Y:S02]  /*74b0*/  HADD2.F32 R124, -RZ, R124.H1_H1 ;  /* 0x3000007cff7c7230 */ /* 0x000fe40000004100 */
[C---:B------:R-:W-:Y:S01]  /*74c0*/  FFMA R51, R73.reuse, R120, R51 ;  /* 0x0000007849337223 */ /* 0x040fe20000000033 */
[C---:B------:R-:W-:Y:S01]  /*74d0*/  FMUL R55, R70.reuse, R55 ;  /* 0x0000003746377220 */ /* 0x040fe20000400000 */
[C---:B------:R-:W-:Y:S01]  /*74e0*/  FFMA R48, R73.reuse, R121, R48 ;  /* 0x0000007949307223 */ /* 0x040fe20000000030 */
[C---:B------:R-:W-:Y:S01]  /*74f0*/  FFMA R49, R73.reuse, R122, R49 ;  /* 0x0000007a49317223 */ /* 0x040fe20000000031 */
[--C-:B------:R-:W-:Y:S02]  /*7500*/  HADD2.F32 R127, -RZ, R128.reuse.H0_H0 ;  /* 0x20000080ff7f7230 */ /* 0x100fe40000004100 */
[C---:B------:R-:W-:Y:S01]  /*7510*/  FFMA R50, R73.reuse, R123, R50 ;  /* 0x0000007b49327223 */ /* 0x040fe20000000032 */
[----:B------:R-:W-:Y:S02]  /*7520*/  HADD2.F32 R128, -RZ, R128.H1_H1 ;  /* 0x30000080ff807230 */ /* 0x000fe40000004100 */
[C---:B------:R-:W-:Y:S01]  /*7530*/  FMUL R54, R70.reuse, R58 ;  /* 0x0000003a46367220 */ /* 0x040fe20000400000 */
        /* <DEDUP_REMOVED lines=16> */
[----:B------:R-:W-:Y:S01]  /*7640*/  FFMA R63, R73, R132, R63 ;  /* 0x00000084493f7223 */ /* 0x000fe2000000003f */
[----:B------:R-:W-:Y:S01]  /*7650*/  FMUL R67, R70, R67 ;  /* 0x0000004346437220 */ /* 0x000fe20000400000 */
[----:B------:R-:W-:Y:S01]  /*7660*/  F2FP.SATFINITE.E4M3.F32.PACK_AB_MERGE_C R199, R51, R46, RZ ;  /* 0x0000002e33c7723e */ /* 0x000fe200048070ff */
[C---:B------:R-:W-:Y:S01]  /*7670*/  FFMA R60, R73.reuse, R133, R60 ;  /* 0x00000085493c7223 */ /* 0x040fe2000000003c */
[C---:B------:R-:W-:Y:S01]  /*7680*/  FFMA R61, R73.reuse, R134, R61 ;  /* 0x00000086493d7223 */ /* 0x040fe2000000003d */
[C---:B------:R-:W-:Y:S01]  /*7690*/  FFMA R62, R73.reuse, R135, R62 ;  /* 0x00000087493e7223 */ /* 0x040fe2000000003e */
[----:B------:R-:W-:Y:S01]  /*76a0*/  FFMA R67, R73, R136, R67 ;  /* 0x0000008849437223 */ /* 0x000fe20000000043 */
[----:B------:R-:W-:Y:S02]  /*76b0*/  F2FP.SATFINITE.E4M3.F32.PACK_AB_MERGE_C R198, R41, R40, R198 ;  /* 0x0000002829c6723e */ /* 0x000fe400048070c6 */
[----:B------:R-:W-:Y:S02]  /*76c0*/  F2FP.SATFINITE.E4M3.F32.PACK_AB_MERGE_C R199, R45, R44, R199 ;  /* 0x0000002c2dc7723e */ /* 0x000fe400048070c7 */
[----:B------:R-:W-:Y:S02]  /*76d0*/  F2FP.SATFINITE.E4M3.F32.PACK_AB_MERGE_C R200, R55, R50, RZ ;  /* 0x0000003237c8723e */ /* 0x000fe400048070ff */
[----:B------:R-:W-:Y:S01]  /*76e0*/  F2FP.SATFINITE.E4M3.F32.PACK_AB_MERGE_C R201, R59, R54, RZ ;  /* 0x000000363bc9723e */ /* 0x000fe200048070ff */
[----:B------:R1:W-:Y:S01]  /*76f0*/  STS.128 [R180+0x8020], R196 ;  /* 0x008020c4b4007388 */ /* 0x0003e20000000c00 */
[----:B------:R-:W-:Y:S02]  /*7700*/  F2FP.SATFINITE.E4M3.F32.PACK_AB_MERGE_C R202, R63, R58, RZ ;  /* 0x0000003a3fca723e */ /* 0x000fe400048070ff */
[----:B------:R-:W-:Y:S02]  /*7710*/  F2FP.SATFINITE.E4M3.F32.PACK_AB_MERGE_C R203, R67, R62, RZ ;  /* 0x0000003e43cb723e */ /* 0x000fe400048070ff */
[----:B------:R-:W-:Y:S02]  /*7720*/  F2FP.SATFINITE.E4M3.F32.PACK_AB_MERGE_C R200, R49, R48, R200 ;  /* 0x0000003031c8723e */ /* 0x000fe400048070c8 */
[----:B------:R-:W-:Y:S02]  /*7730*/  F2FP.SATFINITE.E4M3.F32.PACK_AB_MERGE_C R201, R53, R52, R201 ;  /* 0x0000003435c9723e */ /* 0x000fe400048070c9 */
[----:B------:R-:W-:Y:S02]  /*7740*/  F2FP.SATFINITE.E4M3.F32.PACK_AB_MERGE_C R202, R57, R56, R202 ;  /* 0x0000003839ca723e */ /* 0x000fe400048070ca */
[----:B------:R-:W-:Y:S02]  /*7750*/  F2FP.SATFINITE.E4M3.F32.PACK_AB_MERGE_C R203, R61, R60, R203 ;  /* 0x0000003c3dcb723e */ /* 0x000fe400048070cb */
[----:B------:R-:W-:Y:S02]  /*7760*/  LEA R191, R168, UR44, 0x3 ;  /* 0x0000002ca8bf7c11 */ /* 0x000fe4000f8e18ff */
[----:B------:R-:W-:Y:S01]  /*7770*/  @P6 SHF.L.U32 R204, R167, 0x1f, RZ ;  /* 0x0000001fa7cc6819 */ /* 0x000fe200000006ff */
[----:B------:R1:W-:Y:S01]  /*7780*/  STS.128 [R179+0x8010], R200 ;  /* 0x008010c8b3007388 */ /* 0x0003e20000000c00 */
[----:B------:R-:W-:Y:S01]  /*7790*/  @!PT LDS RZ, [RZ] ;  /* 0x00000000fffff984 */ /* 0x000fe20000000800 */
[----:B------:R-:W-:Y:S01]  /*77a0*/  @!PT LDS RZ, [RZ] ;  /* 0x00000000fffff984 */ /* 0x000fe20000000800 */
[----:B------:R-:W-:Y:S01]  /*77b0*/  @!PT LDS RZ, [RZ] ;  /* 0x00000000fffff984 */ /* 0x000fe20000000800 */
[----:B------:R-:W-:Y:S01]  /*77c0*/  @!PT LDS RZ, [RZ] ;  /* 0x00000000fffff984 */ /* 0x000fe20000000800 */
[----:B------:R2:W-:Y:S07]  /*77d0*/  MEMBAR.ALL.CTA ;  /* 0x0000000000007992 */ /* 0x0005ee0000008000 */
[----:B--2---:R-:W2:Y:S02]  /*77e0*/  FENCE.VIEW.ASYNC.S ;  /* 0x00000000000073c6 */ /* 0x004ea40000000000 */
[----:B--2---:R-:W-:Y:S06]  /*77f0*/  BAR.SYNC.DEFER_BLOCKING 0x1, 0x80 ;  /* 0x0042000000007b1d */ /* 0x004fec0000010000 */
[----:B------:R-:W-:Y:S05]  /*7800*/  @P0 BRA `(.L_x_115) ;  /* 0x0000000000280947 */ /* 0x000fea0003800000 */
[----:B------:R-:W-:Y:S01]  /*7810*/  UIADD3 UR4, UPT, UPT, UR44, 0x8200, URZ ;  /* 0x000082002c047890 */ /* 0x000fe2000fffe0ff */
[----:B------:R-:W-:Y:S05]  /*7820*/  UMOV UR51, UR36 ;  /* 0x0000002400337c82 */ /* 0x000fea0008000000 */
[----:B------:R-:W-:Y:S01]  /*7830*/  MOV R175, UR4 ;  /* 0x0000000400af7c02 */ /* 0x000fe20008000f00 */
[----:B------:R-:W-:Y:S03]  /*7840*/  UIADD3 UR4, UP0, UPT, UR62, 0x680, URZ ;  /* 0x000006803e047890 */ /* 0x000fe6000ff1e0ff */
[----:B------:R-:W-:Y:S01]  /*7850*/  R2UR UR48, R175 ;  /* 0x00000000af3072ca */ /* 0x000fe200000e0000 */
[----:B------:R-:W-:Y:S11]  /*7860*/  UIADD3.X UR5, UPT, UPT, URZ, UR63, URZ, UP0, !UPT ;  /* 0x0000003fff057290 */ /* 0x000ff600087fe4ff */
[----:B------:R-:W-:Y:S01]  /*7870*/  @!UPT UIADD3 URZ, UPT, UPT, URZ, URZ, URZ ;  /* 0x000000fffffff290 */ /* 0x000fe2000fffe0ff */
[----:B------:R2:W-:Y:S01]  /*7880*/  UTMASTG.3D [UR48], [UR4] ;  /* 0x00000030040073b5 */ /* 0x0005e20008010000 */
[----:B------:R0:W-:Y:S01]  /*7890*/  UTMACMDFLUSH ;  /* 0x00000000000079b7 */ /* 0x0001e20000000000 */
[----:B--2---:R-:W-:Y:S04]  /*78a0*/  DEPBAR.LE SB0, 0x1 ;  /* 0x000080400000791a */ /* 0x004fe80000000000 */
.L_x_115:
[----:B------:R-:W-:Y:S05]  /*78b0*/  BSYNC.RECONVERGENT B0 ;  /* 0x0000000000007941 */ /* 0x000fea0003800200 */
.L_x_114:
[----:B------:R-:W-:Y:S06]  /*78c0*/  BAR.SYNC.DEFER_BLOCKING 0x1, 0x80 ;  /* 0x0042000000007b1d */ /* 0x000fec0000010000 */
[----:B------:R-:W2:Y:S01]  /*78d0*/  @P6 SYNCS.PHASECHK.TRANS64.TRYWAIT P0, [R191+URZ+0x30], R204 ;  /* 0x000030ccbf0065a7 */ /* 0x000ea200080011ff */
[----:B------:R-:W-:Y:S01]  /*78e0*/  BSSY B1, `(.L_x_116) ;  /* 0x0000023000017945 */ /* 0x000fe20003800000 */
[----:B--2---:R-:W-:Y:S03]  /*78f0*/  @P6 SEL R181, RZ, 0x1, !P0 ;  /* 0x00000001ffb56807 */ /* 0x004fe60004000000 */
[----:B------:R-:W-:Y:S05]  /*7900*/  @!P6 BRA `(.L_x_117) ;  /* 0x000000000080e947 */ /* 0x000fea0003800000 */
[----:B------:R-:W-:Y:S01]  /*7910*/  ISETP.NE.AND P1, PT, R182, RZ, PT ;  /* 0x000000ffb600720c */ /* 0x000fe20003f25270 */
[----:B------:R-:W-:Y:S01]  /*7920*/  BSSY B0, `(.L_x_118) ;  /* 0x000000a000007945 */ /* 0x000fe20003800000 */
[----:B------:R-:W-:Y:S11]  /*7930*/  ISETP.NE.AND P0, PT, R181, RZ, PT ;  /* 0x000000ffb500720c */ /* 0x000ff60003f05270 */
[----:B------:R-:W-:Y:S04]  /*7940*/  @P1 IMAD R3, R168, 0x2000, R173 ;  /* 0x00002000a8031824 */ /* 0x000fe800078e02ad */
[C---:B------:R-:W-:Y:S01]  /*7950*/  @P1 IMAD.IADD R6, R3.reuse, 0x1, R188 ;  /* 0x0000000103061824 */ /* 0x040fe200078e02bc */
[----:B------:R-:W-:Y:S03]  /*7960*/  @P1 IADD3 R4, PT, PT, R3, R190, RZ ;  /* 0x000000be03041210 */ /* 0x000fe60007ffe0ff */
[----:B------:R-:W-:Y:S01]  /*7970*/  @P1 IMAD.IADD R2, R183, 0x1, R6 ;  /* 0x00000001b7021824 */ /* 0x000fe200078e0206 */
[----:B------:R-:W-:Y:S06]  /*7980*/  @P0 BRA `(.L_x_119) ;  /* 0x00000000000c0947 */ /* 0x000fec0003800000 */
[----:B------:R-:W-:Y:S04]  /*7990*/  SHF.L.U32 R0, R167, 0x1f, RZ ;  /* 0x0000001fa7007819 */ /* 0x000fe800000006ff */
[----:B------:R-:W2:Y:S02]  /*79a0*/  SYNCS.PHASECHK.TRANS64.TRYWAIT P0, [R191+URZ+0x30], R0 ;  /* 0x00003000bf0075a7 */ /* 0x000ea400080011ff */
[----:B--2---:R-:W-:Y:S05]  /*79b0*/  @!P0 BRA `(.L_x_120) ;  /* 0x0000004c000c8947 */ /* 0x004fea0003800000 */
.L_x_119:
[----:B------:R-:W-:Y:S05]  /*79c0*/  BSYNC B0 ;  /* 0x0000000000007941 */ /* 0x000fea0003800000 */
.L_x_118:
[----:B------:R-:W-:Y:S01]  /*79d0*/  ISETP.NE.AND P0, PT, R182, RZ, PT ;  /* 0x000000ffb600720c */ /* 0x000fe20003f05270 */
[----:B--2---:R-:W-:Y:S02]  /*79e0*/  VIADD R191, R191, 0x50 ;  /* 0x00000050bfbf7836 */ /* 0x004fe40000000000 */
[----:B------:R-:W-:Y:S02]  /*79f0*/  IMAD.U32 R0, RZ, RZ, UR45 ;  /* 0x0000002dff007e24 */ /* 0x000fe4000f8e00ff */
[----:B------:R-:W-:Y:S03]  /*7a00*/  VIADD R168, R168, 0x1 ;  /* 0x00000001a8a87836 */ /* 0x000fe60000000000 */
[----:B------:R-:W-:Y:S05]  /*7a10*/  PRMT R0, R0, 0x654, R191 ;  /* 0x0000065400007816 */ /* 0x000fea00000000bf */
[----:B------:R2:W3:Y:S04]  /*7a20*/  @P0 LDS.128 R140, [R3] ;  /* 0x00000000038c0984 */ /* 0x0004e80000000c00 */
[----:B------:R2:W4:Y:S04]  /*7a30*/  @P0 LDS.128 R148, [R4+0x20] ;  /* 0x0000200004940984 */ /* 0x0005280000000c00 */
        /* <DEDUP_REMOVED lines=12> */
[----:B--234-:R-:W-:Y:S02]  /*7b00*/  LOP3.LUT R167, R167, R0, RZ, 0x3c, !PT ;  /* 0x00000000a7a77212 */ /* 0x01cfe400078e3cff */
.L_x_117:
[----:B------:R-:W-:Y:S05]  /*7b10*/  BSYNC B1 ;  /* 0x0000000000017941 */ /* 0x000fea0003800000 */
.L_x_116:
[----:B------:R-:W-:Y:S01]  /*7b20*/  VIADD R0, R71, 0x40 ;  /* 0x0000004047007836 */ /* 0x000fe20000000000 */
[----:B------:R-:W-:Y:S04]  /*7b30*/  BSSY.RECONVERGENT B6, `(.L_x_121) ;  /* 0x0000015000067945 */ /* 0x000fe80003800200 */
[----:B------:R-:W-:Y:S04]  /*7b40*/  SHF.R.U32.HI R0, RZ, 0x15, R0 ;  /* 0x00000015ff007819 */ /* 0x000fe80000011600 */
[----:B------:R-:W-:Y:S11]  /*7b50*/  LOP3.LUT P0, RZ, R0, 0x3, R159, 0x48, !PT ;  /* 0x0000000300ff7812 */ /* 0x000ff6000780489f */
[----:B------:R-:W-:Y:S02]  /*7b60*/  @!UPT UIADD3 URZ, UPT, UPT, URZ, URZ, URZ ;  /* 0x000000fffffff290 */ /* 0x000fe4000fffe0ff */
        /* <DEDUP_REMOVED lines=8> */
[----:B------:R-:W5:Y:S01]  /*7bf0*/  LDCU.64 UR4, c[0x4][0x18] ;  /* 0x01000300ff0477ac */ /* 0x000f620008000a00 */
[----:B--2---:R-:W-:Y:S01]  /*7c00*/  MOV R5, UR9 ;  /* 0x0000000900057c02 */ /* 0x004fe20008000f00 */
[----:B------:R-:W-:Y:S01]  /*7c10*/  IMAD.U32 R4, RZ, RZ, UR8 ;  /* 0x00000008ff047e24 */ /* 0x000fe2000f8e00ff */
[----:B---3--:R-:W-:Y:S01]  /*7c20*/  MOV R7, UR7 ;  /* 0x0000000700077c02 */ /* 0x008fe20008000f00 */
[----:B------:R-:W-:Y:S01]  /*7c30*/  IMAD.U32 R6, RZ, RZ, UR6 ;  /* 0x00000006ff067e24 */ /* 0x000fe2000f8e00ff */
[----:B-----5:R-:W-:Y:S01]  /*7c40*/  MOV R11, UR5 ;  /* 0x00000005000b7c02 */ /* 0x020fe20008000f00 */
[----:B------:R-:W-:Y:S02]  /*7c50*/  IMAD.U32 R10, RZ, RZ, UR4 ;  /* 0x00000004ff0a7e24 */ /* 0x000fe4000f8e00ff */
[----:B------:R-:W-:Y:S07]  /*7c60*/  LEPC R20, `(.L_x_122) ;  /* 0x000000001014794e */ /* 0x000fee0000000000 */
[----:B-1--4-:R-:W-:Y:S05]  /*7c70*/  CALL.ABS.NOINC R2 ;  /* 0x0000000002007343 */ /* 0x012fea0003c00000 */
.L_x_122:
[----:B------:R-:W-:Y:S05]  /*7c80*/  BSYNC.RECONVERGENT B6 ;  /* 0x0000000000067941 */ /* 0x000fea0003800200 */
.L_x_121:
[----:B------:R-:W-:Y:S01]  /*7c90*/  F2FP.F16.E4M3.UNPACK_B R4, R141 ;  /* 0x0000008dff04723e */ /* 0x000fe200020006ff */
[----:B------:R-:W-:Y:S05]  /*7ca0*/  WARPSYNC.ALL ;  /* 0x0000000000007948 */ /* 0x000fea0003800000 */
[----:B------:R-:W-:Y:S01]  /*7cb0*/  R2UR UR4, R71 ;  /* 0x00000000470472ca */ /* 0x000fe200000e0000 */
[--C-:B------:R-:W-:Y:S01]  /*7cc0*/  HADD2.F32 R78, -RZ, R4.reuse.H0_H0 ;  /* 0x20000004ff4e7230 */ /* 0x100fe20000004100 */
[-C--:B------:R-:W-:Y:S01]  /*7cd0*/  F2FP.F16.E4M3.UNPACK_B R0, R140.reuse ;  /* 0x0000008cff00723e */ /* 0x080fe200020006ff */
[----:B------:R-:W-:Y:S01]  /*7ce0*/  HADD2.F32 R75, -RZ, R4.H1_H1 ;  /* 0x30000004ff4b7230 */ /* 0x000fe20000004100 */
[----:B------:R-:W-:Y:S01]  /*7cf0*/  F2FP.F16.E4M3.UNPACK_B R4, R143 ;  /* 0x0000008fff04723e */ /* 0x000fe200020006ff */
[----:B------:R-:W-:Y:S01]  /*7d00*/  BSSY.RECONVERGENT B0, `(.L_x_123) ;  /* 0x0000116000007945 */ /* 0x000fe20003800200 */
[----:B------:R-:W-:Y:S01]  /*7d10*/  F2FP.F16.E4M3.UNPACK_B R3, R140.H1 ;  /* 0x0000008cff03723e */ /* 0x000fe200030006ff */
[--C-:B------:R-:W-:Y:S01]  /*7d20*/  HADD2.F32 R2, -RZ, R0.reuse.H0_H0 ;  /* 0x20000000ff027230 */ /* 0x100fe20000004100 */
[----:B-1----:R-:W-:Y:S01]  /*7d30*/  F2FP.F16.E4M3.UNPACK_B R127, R154 ;  /* 0x0000009aff7f723e */ /* 0x002fe200020006ff */
[----:B------:R-:W-:Y:S01]  /*7d40*/  HADD2.F32 R72, -RZ, R0.H1_H1 ;  /* 0x30000000ff487230 */ /* 0x000fe20000004100 */
[----:B------:R-:W-:Y:S01]  /*7d50*/  F2FP.F16.E4M3.UNPACK_B R0, R141.H1 ;  /* 0x0000008dff00723e */ /* 0x000fe200030006ff */
[--C-:B------:R-:W-:Y:S01]  /*7d60*/  HADD2.F32 R74, -RZ, R3.reuse.H0_H0 ;  /* 0x20000003ff4a7230 */ /* 0x100fe20000004100 */
[----:B------:R-:W-:Y:S01]  /*7d70*/  F2FP.F16.E4M3.UNPACK_B R117, R151.H1 ;  /* 0x00000097ff75723e */ /* 0x000fe200030006ff */
[----:B------:R-:W-:Y:S01]  /*7d80*/  HADD2.F32 R76, -RZ, R3.H1_H1 ;  /* 0x30000003ff4c7230 */ /* 0x000fe20000004100 */
[-C--:B------:R-:W-:Y:S01]  /*7d90*/  F2FP.F16.E4M3.UNPACK_B R3, R142.reuse ;  /* 0x0000008eff03723e */ /* 0x080fe200020006ff */
[--C-:B------:R-:W-:Y:S01]  /*7da0*/  HADD2.F32 R80, -RZ, R0.reuse.H0_H0 ;  /* 0x20000000ff507230 */ /* 0x100fe20000004100 */
[----:B------:R-:W-:Y:S01]  /*7db0*/  ISETP.NE.AND P0, PT, R176, RZ, PT ;  /* 0x000000ffb000720c */ /* 0x000fe20003f05270 */
[----:B------:R-:W-:Y:S01]  /*7dc0*/  HADD2.F32 R77, -RZ, R0.H1_H1 ;  /* 0x30000000ff4d7230 */ /* 0x000fe20000004100 */
[----:B------:R-:W-:Y:S01]  /*7dd0*/  F2FP.F16.E4M3.UNPACK_B R0, R142.H1 ;  /* 0x0000008eff00723e */ /* 0x000fe200030006ff */
[--C-:B------:R-:W-:Y:S01]  /*7de0*/  HADD2.F32 R82, -RZ, R3.reuse.H0_H0 ;  /* 0x20000003ff527230 */ /* 0x100fe20000004100 */
[----:B------:R-:W-:Y:S01]  /*7df0*/  ISETP.NE.AND P6, PT, R189, RZ, PT ;  /* 0x000000ffbd00720c */ /* 0x000fe20003fc5270 */
[----:B------:R-:W-:Y:S01]  /*7e00*/  HADD2.F32 R79, -RZ, R3.H1_H1 ;  /* 0x30000003ff4f7230 */ /* 0x000fe20000004100 */
[----:B------:R-:W-:Y:S01]  /*7e10*/  F2FP.F16.E4M3.UNPACK_B R3, R143.H1 ;  /* 0x0000008fff03723e */ /* 0x000fe200030006ff */
[--C-:B------:R-:W-:Y:S02]  /*7e20*/  HADD2.F32 R84, -RZ, R0.reuse.H0_H0 ;  /* 0x20000000ff547230 */ /* 0x100fe40000004100 */
[----:B------:R-:W-:Y:S01]  /*7e30*/  HADD2.F32 R81, -RZ, R0.H1_H1 ;  /* 0x30000000ff517230 */ /* 0x000fe20000004100 */
[-C--:B------:R-:W-:Y:S01]  /*7e40*/  F2FP.F16.E4M3.UNPACK_B R0, R144.reuse ;  /* 0x00000090ff00723e */ /* 0x080fe200020006ff */
[--C-:B------:R-:W-:Y:S02]  /*7e50*/  HADD2.F32 R86, -RZ, R4.reuse.H0_H0 ;  /* 0x20000004ff567230 */ /* 0x100fe40000004100 */
[----:B------:R-:W-:Y:S01]  /*7e60*/  HADD2.F32 R83, -RZ, R4.H1_H1 ;  /* 0x30000004ff537230 */ /* 0x000fe20000004100 */
[-C--:B------:R-:W-:Y:S01]  /*7e70*/  F2FP.F16.E4M3.UNPACK_B R4, R145.reuse ;  /* 0x00000091ff04723e */ /* 0x080fe200020006ff */
[--C-:B------:R-:W-:Y:S02]  /*7e80*/  HADD2.F32 R90, -RZ, R0.reuse.H0_H0 ;  /* 0x20000000ff5a7230 */ /* 0x100fe40000004100 */
[----:B------:R-:W-:Y:S01]  /*7e90*/  HADD2.F32 R87, -RZ, R0.H1_H1 ;  /* 0x30000000ff577230 */ /* 0x000fe20000004100 */
[----:B------:R-:W-:Y:S01]  /*7ea0*/  F2FP.F16.E4M3.UNPACK_B R0, R145.H1 ;  /* 0x00000091ff00723e */ /* 0x000fe200030006ff */
[--C-:B------:R-:W-:Y:S02]  /*7eb0*/  HADD2.F32 R88, -RZ, R3.reuse.H0_H0 ;  /* 0x20000003ff587230 */ /* 0x100fe40000004100 */
[----:B------:R-:W-:Y:S01]  /*7ec0*/  HADD2.F32 R85, -RZ, R3.H1_H1 ;  /* 0x30000003ff557230 */ /* 0x000fe20000004100 */
[----:B------:R-:W-:Y:S01]  /*7ed0*/  F2FP.F16.E4M3.UNPACK_B R3, R144.H1 ;  /* 0x00000090ff03723e */ /* 0x000fe200030006ff */
[--C-:B------:R-:W-:Y:S02]  /*7ee0*/  HADD2.F32 R96, -RZ, R0.reuse.H0_H0 ;  /* 0x20000000ff607230 */ /* 0x100fe40000004100 */
[----:B------:R-:W-:Y:S01]  /*7ef0*/  HADD2.F32 R93, -RZ, R0.H1_H1 ;  /* 0x30000000ff5d7230 */ /* 0x000fe20000004100 */
[-C--:B------:R-:W-:Y:S01]  /*7f00*/  F2FP.F16.E4M3.UNPACK_B R0, R146.reuse.H1 ;  /* 0x00000092ff00723e */ /* 0x080fe200030006ff */
[--C-:B------:R-:W-:Y:S02]  /*7f10*/  HADD2.F32 R94, -RZ, R4.reuse.H0_H0 ;  /* 0x20000004ff5e7230 */ /* 0x100fe40000004100 */
[----:B------:R-:W-:Y:S01]  /*7f20*/  HADD2.F32 R91, -RZ, R4.H1_H1 ;  /* 0x30000004ff5b7230 */ /* 0x000fe20000004100 */
[----:B------:R-:W-:Y:S01]  /*7f30*/  F2FP.F16.E4M3.UNPACK_B R4, R147 ;  /* 0x00000093ff04723e */ /* 0x000fe200020006ff */
[--C-:B------:R-:W-:Y:S02]  /*7f40*/  HADD2.F32 R92, -RZ, R3.reuse.H0_H0 ;  /* 0x20000003ff5c7230 */ /* 0x100fe40000004100 */
[----:B------:R-:W-:Y:S01]  /*7f50*/  HADD2.F32 R89, -RZ, R3.H1_H1 ;  /* 0x30000003ff597230 */ /* 0x000fe20000004100 */
[----:B------:R-:W-:Y:S01]  /*7f60*/  F2FP.F16.E4M3.UNPACK_B R3, R146 ;  /* 0x00000092ff03723e */ /* 0x000fe200020006ff */
[--C-:B------:R-:W-:Y:S02]  /*7f70*/  HADD2.F32 R100, -RZ, R0.reuse.H0_H0 ;  /* 0x20000000ff647230 */ /* 0x100fe40000004100 */
[----:B------:R-:W-:Y:S01]  /*7f80*/  HADD2.F32 R97, -RZ, R0.H1_H1 ;  /* 0x30000000ff617230 */ /* 0x000fe20000004100 */
[-C--:B------:R-:W-:Y:S01]  /*7f90*/  F2FP.F16.E4M3.UNPACK_B R0, R148.reuse ;  /* 0x00000094ff00723e */ /* 0x080fe200020006ff */
[--C-:B------:R-:W-:Y:S02]  /*7fa0*/  HADD2.F32 R102, -RZ, R4.reuse.H0_H0 ;  /* 0x20000004ff667230 */ /* 0x100fe40000004100 */
[----:B------:R-:W-:Y:S01]  /*7fb0*/  HADD2.F32 R99, -RZ, R4.H1_H1 ;  /* 0x30000004ff637230 */ /* 0x000fe20000004100 */
[----:B------:R-:W-:Y:S01]  /*7fc0*/  F2FP.F16.E4M3.UNPACK_B R4, R149 ;  /* 0x00000095ff04723e */ /* 0x000fe200020006ff */
[--C-:B------:R-:W-:Y:S02]  /*7fd0*/  HADD2.F32 R98, -RZ, R3.reuse.H0_H0 ;  /* 0x20000003ff627230 */ /* 0x100fe40000004100 */
[----:B------:R-:W-:Y:S01]  /*7fe0*/  HADD2.F32 R95, -RZ, R3.H1_H1 ;  /* 0x30000003ff5f7230 */ /* 0x000fe20000004100 */
[----:B------:R-:W-:Y:S01]  /*7ff0*/  F2FP.F16.E4M3.UNPACK_B R3, R147.H1 ;  /* 0x00000093ff03723e */ /* 0x000fe200030006ff */
[--C-:B------:R-:W-:Y:S02]  /*8000*/  HADD2.F32 R106, -RZ, R0.reuse.H0_H0 ;  /* 0x20000000ff6a7230 */ /* 0x100fe40000004100 */
[----:B------:R-:W-:Y:S01]  /*8010*/  HADD2.F32 R103, -RZ, R0.H1_H1 ;  /* 0x30000000ff677230 */ /* 0x000fe20000004100 */
[----:B------:R-:W-:Y:S01]  /*8020*/  F2FP.F16.E4M3.UNPACK_B R0, R148.H1 ;  /* 0x00000094ff00723e */ /* 0x000fe200030006ff */
[--C-:B------:R-:W-:Y:S02]  /*8030*/  HADD2.F32 R110, -RZ, R4.reuse.H0_H0 ;  /* 0x20000004ff6e7230 */ /* 0x100fe40000004100 */
[----:B------:R-:W-:Y:S02]  /*8040*/  HADD2.F32 R107, -RZ, R4.H1_H1 ;  /* 0x30000004ff6b7230 */ /* 0x000fe40000004100 */
[--C-:B------:R-:W-:Y:S01]  /*8050*/  HADD2.F32 R104, -RZ, R3.reuse.H0_H0 ;  /* 0x20000003ff687230 */ /* 0x100fe20000004100 */
[----:B------:R-:W1:Y:S01]  /*8060*/  LDTM.x64 R4, tmem[UR4+0x40] ;  /* 0x00004004000479ee */ /* 0x000e620008340000 */
[----:B------:R-:W-:Y:S01]  /*8070*/  HADD2.F32 R101, -RZ, R3.H1_H1 ;  /* 0x30000003ff657230 */ /* 0x000fe20000004100 */
[----:B------:R-:W-:Y:S01]  /*8080*/  F2FP.F16.E4M3.UNPACK_B R3, R149.H1 ;  /* 0x00000095ff03723e */ /* 0x000fe200030006ff */
        /* <DEDUP_REMOVED lines=14> */
[----:B------:R-:W-:Y:S01]  /*8170*/  F2FP.F16.E4M3.UNPACK_B R0, R152.H1 ;  /* 0x00000098ff00723e */ /* 0x000fe200030006ff */
[--C-:B------:R-:W-:Y:S02]  /*8180*/  HADD2.F32 R122, -RZ, R3.reuse.H0_H0 ;  /* 0x20000003ff7a7230 */ /* 0x100fe40000004100 */
[C---:B-1----:R-:W-:Y:S01]  /*8190*/  FMUL R7, R70.reuse, R7 ;  /* 0x0000000746077220 */ /* 0x042fe20000400000 */
        /* <DEDUP_REMOVED lines=10> */
[C---:B------:R-:W-:Y:S01]  /*8240*/  FMUL R0, R70.reuse, R4 ;  /* 0x0000000446007220 */ /* 0x040fe20000400000 */
[--C-:B------:R-:W-:Y:S01]  /*8250*/  HADD2.F32 R130, -RZ, R127.reuse.H0_H0 ;  /* 0x2000007fff827230 */ /* 0x100fe20000004100 */
[----:B------:R-:W-:Y:S01]  /*8260*/  F2FP.F16.E4M3.UNPACK_B R4, R155 ;  /* 0x0000009bff04723e */ /* 0x000fe200020006ff */
[----:B------:R-:W-:Y:S02]  /*8270*/  HADD2.F32 R127, -RZ, R127.H1_H1 ;  /* 0x3000007fff7f7230 */ /* 0x000fe40000004100 */
[C---:B------:R-:W-:Y:S01]  /*8280*/  FFMA R0, R73.reuse, R2, R0 ;  /* 0x0000000249007223 */ /* 0x040fe20000000000 */
[C---:B------:R-:W-:Y:S01]  /*8290*/  FMUL R2, R70.reuse, R5 ;  /* 0x0000000546027220 */ /* 0x040fe20000400000 */
[--C-:B------:R-:W-:Y:S01]  /*82a0*/  HADD2.F32 R132, -RZ, R3.reuse.H0_H0 ;  /* 0x20000003ff847230 */ /* 0x100fe20000004100 */
[----:B------:R-:W-:Y:S01]  /*82b0*/  F2FP.F16.E4M3.UNPACK_B R5, R155.H1 ;  /* 0x0000009bff05723e */ /* 0x000fe200030006ff */
[----:B------:R-:W-:Y:S02]  /*82c0*/  HADD2.F32 R129, -RZ, R3.H1_H1 ;  /* 0x30000003ff817230 */ /* 0x000fe40000004100 */
[C---:B------:R-:W-:Y:S01]  /*82d0*/  FFMA R2, R73.reuse, R72, R2 ;  /* 0x0000004849027223 */ /* 0x040fe20000000002 */
[--C-:B------:R-:W-:Y:S02]  /*82e0*/  HADD2.F32 R72, -RZ, R4.reuse.H0_H0 ;  /* 0x20000004ff487230 */ /* 0x100fe40000004100 */
[C---:B------:R-:W-:Y:S01]  /*82f0*/  FMUL R3, R70.reuse, R6 ;  /* 0x0000000646037220 */ /* 0x040fe20000400000 */
[----:B------:R-:W-:Y:S02]  /*8300*/  HADD2.F32 R131, -RZ, R4.H1_H1 ;  /* 0x30000004ff837230 */ /* 0x000fe40000004100 */
[C---:B------:R-:W-:Y:S01]  /*8310*/  FMUL R4, R70.reuse, R9 ;  /* 0x0000000946047220 */ /* 0x040fe20000400000 */
[--C-:B------:R-:W-:Y:S02]  /*8320*/  HADD2.F32 R133, -RZ, R5.reuse.H1_H1 ;  /* 0x30000005ff857230 */ /* 0x100fe40000004100 */
[C---:B------:R-:W-:Y:S01]  /*8330*/  FFMA R3, R73.reuse, R74, R3 ;  /* 0x0000004a49037223 */ /* 0x040fe20000000003 */
[----:B------:R-:W-:Y:S01]  /*8340*/  FFMA R7, R73, R76, R7 ;  /* 0x0000004c49077223 */ /* 0x000fe20000000007 */
[----:B------:R-:W-:Y:S02]  /*8350*/  HADD2.F32 R74, -RZ, R5.H0_H0 ;  /* 0x20000005ff4a7230 */ /* 0x000fe40000004100 */
[C---:B------:R-:W-:Y:S01]  /*8360*/  FMUL R5, R70.reuse, R10 ;  /* 0x0000000a46057220 */ /* 0x040fe20000400000 */
[C---:B------:R-:W-:Y:S01]  /*8370*/  FMUL R6, R70.reuse, R11 ;  /* 0x0000000b46067220 */ /* 0x040fe20000400000 */
[C---:B------:R-:W-:Y:S01]  /*8380*/  FMUL R11, R70.reuse, R16 ;  /* 0x00000010460b7220 */ /* 0x040fe20000400000 */
[----:B------:R-:W-:Y:S01]  /*8390*/  F2FP.SATFINITE.E4M3.F32.PACK_AB_MERGE_C R135, R7, R3, RZ ;  /* 0x000000030787723e */ /* 0x000fe200048070ff */
[C---:B------:R-:W-:Y:S01]  /*83a0*/  FMUL R3, R70.reuse, R8 ;  /* 0x0000000846037220 */ /* 0x040fe20000400000 */
[C---:B------:R-:W-:Y:S01]  /*83b0*/  FMUL R7, R70.reuse, R12 ;  /* 0x0000000c46077220 */ /* 0x040fe20000400000 */
[C---:B------:R-:W-:Y:S01]  /*83c0*/  FMUL R8, R70.reuse, R13 ;  /* 0x0000000d46087220 */ /* 0x040fe20000400000 */
[C---:B------:R-:W-:Y:S01]  /*83d0*/  FMUL R12, R70.reuse, R17 ;  /* 0x00000011460c7220 */ /* 0x040fe20000400000 */
[C---:B------:R-:W-:Y:S01]  /*83e0*/  FFMA R3, R73.reuse, R78, R3 ;  /* 0x0000004e49037223 */ /* 0x040fe20000000003 */
[C---:B------:R-:W-:Y:S01]  /*83f0*/  FFMA R4, R73.reuse, R75, R4 ;  /* 0x0000004b49047223 */ /* 0x040fe20000000004 */
[C---:B------:R-:W-:Y:S01]  /*8400*/  FFMA R5, R73.reuse, R80, R5 ;  /* 0x0000005049057223 */ /* 0x040fe20000000005 */
[C---:B------:R-:W-:Y:S01]  /*8410*/  FFMA R6, R73.reuse, R77, R6 ;  /* 0x0000004d49067223 */ /* 0x040fe20000000006 */
[C---:B------:R-:W-:Y:S01]  /*8420*/  FFMA R7, R73.reuse, R82, R7 ;  /* 0x0000005249077223 */ /* 0x040fe20000000007 */
[C---:B------:R-:W-:Y:S01]  /*8430*/  FFMA R8, R73.reuse, R79, R8 ;  /* 0x0000004f49087223 */ /* 0x040fe20000000008 */
[C---:B------:R-:W-:Y:S01]  /*8440*/  FMUL R16, R70.reuse, R21 ;  /* 0x0000001546107220 */ /* 0x040fe20000400000 */
[----:B------:R-:W-:Y:S01]  /*8450*/  FMUL R9, R70, R14 ;  /* 0x0000000e46097220 */ /* 0x000fe20000400000 */
[----:B------:R-:W-:Y:S01]  /*8460*/  F2FP.SATFINITE.E4M3.F32.PACK_AB_MERGE_C R5, R6, R5, RZ ;  /* 0x000000050605723e */ /* 0x000fe200048070ff */
[C---:B------:R-:W-:Y:S01]  /*8470*/  FMUL R10, R70.reuse, R15 ;  /* 0x0000000f460a7220 */ /* 0x040fe20000400000 */
[C---:B------:R-:W-:Y:S01]  /*8480*/  FMUL R15, R70.reuse, R20 ;  /* 0x00000014460f7220 */ /* 0x040fe20000400000 */
[C---:B------:R-:W-:Y:S01]  /*8490*/  FFMA R9, R73.reuse, R84, R9 ;  /* 0x0000005449097223 */ /* 0x040fe20000000009 */
[C---:B------:R-:W-:Y:S01]  /*84a0*/  FMUL R20, R70.reuse, R25 ;  /* 0x0000001946147220 */ /* 0x040fe20000400000 */
[C---:B------:R-:W-:Y:S01]  /*84b0*/  FFMA R10, R73.reuse, R81, R10 ;  /* 0x00000051490a7223 */ /* 0x040fe2000000000a */
[C---:B------:R-:W-:Y:S01]  /*84c0*/  FFMA R11, R73.reuse, R86, R11 ;  /* 0x00000056490b7223 */ /* 0x040fe2000000000b */
[C---:B------:R-:W-:Y:S01]  /*84d0*/  FFMA R12, R73.reuse, R83, R12 ;  /* 0x00000053490c7223 */ /* 0x040fe2000000000c */
[C---:B------:R-:W-:Y:S01]  /*84e0*/  FMUL R13, R70.reuse, R18 ;  /* 0x00000012460d7220 */ /* 0x040fe20000400000 */
[----:B------:R-:W-:Y:S01]  /*84f0*/  FMUL R14, R70, R19 ;  /* 0x00000013460e7220 */ /* 0x000fe20000400000 */
[----:B------:R-:W-:Y:S01]  /*8500*/  F2FP.SATFINITE.E4M3.F32.PACK_AB_MERGE_C R9, R10, R9, RZ ;  /* 0x000000090a09723e */ /* 0x000fe200048070ff */
[C---:B------:R-:W-:Y:S01]  /*8510*/  FMUL R19, R70.reuse, R24 ;  /* 0x0000001846137220 */ /* 0x040fe20000400000 */
        /* <DEDUP_REMOVED lines=17> */
[----:B------:R-:W-:Y:S01]  /*8630*/  FMUL R27, R70, R32 ;  /* 0x00000020461b7220 */ /* 0x000fe20000400000 */
[C---:B------:R-:W-:Y:S01]  /*8640*/  FFMA R21, R73.reuse, R96, R21 ;  /* 0x0000006049157223 */ /* 0x040fe20000000015 */
[C---:B------:R-:W-:Y:S01]  /*8650*/  FFMA R22, R73.reuse, R93, R22 ;  /* 0x0000005d49167223 */ /* 0x040fe20000000016 */
[----:B------:R-:W-:Y:S01]  /*8660*/  F2FP.SATFINITE.E4M3.F32.PACK_AB_MERGE_C R16, R16, R15, R17 ;  /* 0x0000000f1010723e */ /* 0x000fe20004807011 */
[C---:B------:R-:W-:Y:S01]  /*8670*/  FFMA R23, R73.reuse, R98, R23 ;  /* 0x0000006249177223 */ /* 0x040fe20000000017 */
[C---:B------:R-:W-:Y:S01]  /*8680*/  FFMA R24, R73.reuse, R95, R24 ;  /* 0x0000005f49187223 */ /* 0x040fe20000000018 */
[----:B------:R-:W-:Y:S01]  /*8690*/  FMUL R32, R70, R37 ;  /* 0x0000002546207220 */ /* 0x000fe20000400000 */
[----:B------:R-:W-:Y:S01]  /*86a0*/  F2FP.SATFINITE.E4M3.F32.PACK_AB_MERGE_C R21, R22, R21, RZ ;  /* 0x000000151615723e */ /* 0x000fe200048070ff */
[C---:B------:R-:W-:Y:S01]  /*86b0*/  FMUL R25, R70.reuse, R30 ;  /* 0x0000001e46197220 */ /* 0x040fe20000400000 */
[C---:B------:R-:W-:Y:S01]  /*86c0*/  FMUL R26, R70.reuse, R31 ;  /* 0x0000001f461a7220 */ /* 0x040fe20000400000 */
[----:B------:R-:W-:Y:S01]  /*86d0*/  FMUL R31, R70, R36 ;  /* 0x00000024461f7220 */ /* 0x000fe20000400000 */
[----:B------:R-:W-:Y:S01]  /*86e0*/  F2FP.SATFINITE.E4M3.F32.PACK_AB_MERGE_C R17, R20, R19, R21 ;  /* 0x000000131411723e */ /* 0x000fe20004807015 */
        /* <DEDUP_REMOVED lines=8> */
[----:B------:R-:W-:Y:S01]  /*8770*/  FMUL R35, R70, R40 ;  /* 0x0000002846237220 */ /* 0x000fe20000400000 */
[C---:B------:R-:W-:Y:S01]  /*8780*/  FFMA R29, R73.reuse, R104, R29 ;  /* 0x00000068491d7223 */ /* 0x040fe2000000001d */
[----:B------:R-:W-:Y:S01]  /*8790*/  F2FP.SATFINITE.E4M3.F32.PACK_AB_MERGE_C R18, R24, R23, R18 ;  /* 0x000000171812723e */ /* 0x000fe20004807012 */
        /* <DEDUP_REMOVED lines=22> */
[C---:B------:R-:W-:Y:S01]  /*8900*/  FMUL R41, R70.reuse, R46 ;  /* 0x0000002e46297220 */ /* 0x040fe20000400000 */
[C---:B------:R-:W-:Y:S01]  /*8910*/  FMUL R42, R70.reuse, R47 ;  /* 0x0000002f462a7220 */ /* 0x040fe20000400000 */
        /* <DEDUP_REMOVED lines=8> */
[C---:B------:R-:W-:Y:S01]  /*89a0*/  FMUL R47, R70.reuse, R52 ;  /* 0x00000034462f7220 */ /* 0x040fe20000400000 */
[C---:B------:R-:W-:Y:S01]  /*89b0*/  FFMA R44, R73.reuse, R115, R44 ;  /* 0x00000073492c7223 */ /* 0x040fe2000000002c */
[C---:B------:R-:W-:Y:S01]  /*89c0*/  FMUL R48, R70.reuse, R53 ;  /* 0x0000003546307220 */ /* 0x040fe20000400000 */
        /* <DEDUP_REMOVED lines=8> */
[C---:B------:R-:W-:Y:S01]  /*8a50*/  FFMA R45, R73.reuse, R120, R45 ;  /* 0x00000078492d7223 */ /* 0x040fe2000000002d */
[C---:B------:R-:W-:Y:S01]  /*8a60*/  FMUL R59, R70.reuse, R64 ;  /* 0x00000040463b7220 */ /* 0x040fe20000400000 */
[C---:B------:R-:W-:Y:S01]  /*8a70*/  FMUL R60, R70.reuse, R65 ;  /* 0x00000041463c7220 */ /* 0x040fe20000400000 */
[C---:B------:R-:W-:Y:S01]  /*8a80*/  FMUL R61, R70.reuse, R66 ;  /* 0x00000042463d7220 */ /* 0x040fe20000400000 */
[----:B------:R-:W-:Y:S01]  /*8a90*/  FMUL R62, R70, R67 ;  /* 0x00000043463e7220 */ /* 0x000fe20000400000 */
[C---:B------:R-:W-:Y:S01]  /*8aa0*/  FFMA R46, R73.reuse, R117, R46 ;  /* 0x00000075492e7223 */ /* 0x040fe2000000002e */
[----:B------:R-:W-:Y:S01]  /*8ab0*/  F2FP.SATFINITE.E4M3.F32.PACK_AB_MERGE_C R64, R2, R0, R135 ;  /* 0x000000000240723e */ /* 0x000fe20004807087 */
[C---:B------:R-:W-:Y:S01]  /*8ac0*/  FFMA R47, R73.reuse, R122, R47 ;  /* 0x0000007a492f7223 */ /* 0x040fe2000000002f */
[----:B------:R-:W-:Y:S01]  /*8ad0*/  F2FP.SATFINITE.E4M3.F32.PACK_AB_MERGE_C R65, R4, R3, R5 ;  /* 0x000000030441723e */ /* 0x000fe20004807005 */
[C---:B------:R-:W-:Y:S01]  /*8ae0*/  FFMA R48, R73.reuse, R119, R48 ;  /* 0x0000007749307223 */ /* 0x040fe20000000030 */
[----:B------:R-:W-:Y:S01]  /*8af0*/  F2FP.SATFINITE.E4M3.F32.PACK_AB_MERGE_C R66, R8, R7, R9 ;  /* 0x000000070842723e */ /* 0x000fe20004807009 */
[C---:B------:R-:W-:Y:S01]  /*8b00*/  FFMA R49, R73.reuse, R124, R49 ;  /* 0x0000007c49317223 */ /* 0x040fe20000000031 */
[----:B------:R-:W-:Y:S01]  /*8b10*/  F2FP.SATFINITE.E4M3.F32.PACK_AB_MERGE_C R67, R12, R11, R13 ;  /* 0x0000000b0c43723e */ /* 0x000fe2000480700d */
[----:B------:R-:W-:Y:S01]  /*8b20*/  FMUL R53, R70, R58 ;  /* 0x0000003a46357220 */ /* 0x000fe20000400000 */
[C---:B------:R-:W-:Y:S01]  /*8b30*/  FFMA R50, R73.reuse, R121, R50 ;  /* 0x0000007949327223 */ /* 0x040fe20000000032 */
[C---:B------:R-:W-:Y:S01]  /*8b40*/  FFMA R51, R73.reuse, R126, R51 ;  /* 0x0000007e49337223 */ /* 0x040fe20000000033 */
[C---:B------:R-:W-:Y:S01]  /*8b50*/  FFMA R52, R73.reuse, R123, R52 ;  /* 0x0000007b49347223 */ /* 0x040fe20000000034 */
[----:B------:R1:W-:Y:S01]  /*8b60*/  STS.128 [R137+UR44+0xa200], R64 ;  /* 0x00a2004089007988 */ /* 0x0003e20008000c2c */
[C---:B------:R-:W-:Y:S01]  /*8b70*/  FFMA R53, R73.reuse, R128, R53 ;  /* 0x0000008049357223 */ /* 0x040fe20000000035 */
[----:B------:R-:W-:Y:S01]  /*8b80*/  F2FP.SATFINITE.E4M3.F32.PACK_AB_MERGE_C R37, R38, R37, RZ ;  /* 0x000000252625723e */ /* 0x000fe200048070ff */
[C---:B------:R-:W-:Y:S01]  /*8b90*/  FFMA R54, R73.reuse, R125, R54 ;  /* 0x0000007d49367223 */ /* 0x040fe20000000036 */
[----:B------:R-:W-:Y:S01]  /*8ba0*/  FMUL R58, R70, R63 ;  /* 0x0000003f463a7220 */ /* 0x000fe20000400000 */
[C---:B------:R-:W-:Y:S01]  /*8bb0*/  FFMA R55, R73.reuse, R130, R55 ;  /* 0x0000008249377223 */ /* 0x040fe20000000037 */
[C---:B------:R-:W-:Y:S01]  /*8bc0*/  FFMA R56, R73.reuse, R127, R56 ;  /* 0x0000007f49387223 */ /* 0x040fe20000000038 */
[C---:B------:R-:W-:Y:S01]  /*8bd0*/  FFMA R57, R73.reuse, R132, R57 ;  /* 0x0000008449397223 */ /* 0x040fe20000000039 */
[----:B------:R1:W-:Y:S01]  /*8be0*/  STS.128 [R178+0xa010], R16 ;  /* 0x00a01010b2007388 */ /* 0x0003e20000000c00 */
[----:B------:R-:W-:Y:S01]  /*8bf0*/  F2FP.SATFINITE.E4M3.F32.PACK_AB_MERGE_C R33, R36, R35, R37 ;  /* 0x000000232421723e */ /* 0x000fe20004807025 */
[C---:B------:R-:W-:Y:S01]  /*8c00*/  FFMA R58, R73.reuse, R129, R58 ;  /* 0x00000081493a7223 */ /* 0x040fe2000000003a */
[----:B------:R-:W-:Y:S01]  /*8c10*/  F2FP.SATFINITE.E4M3.F32.PACK_AB_MERGE_C R34, R42, R41, RZ ;  /* 0x000000292a22723e */ /* 0x000fe200048070ff */
[C---:B------:R-:W-:Y:S01]  /*8c20*/  FFMA R59, R73.reuse, R72, R59 ;  /* 0x00000048493b7223 */ /* 0x040fe2000000003b */
[----:B------:R-:W-:Y:S01]  /*8c30*/  F2FP.SATFINITE.E4M3.F32.PACK_AB_MERGE_C R35, R46, R45, RZ ;  /* 0x0000002d2e23723e */ /* 0x000fe200048070ff */
        /* <DEDUP_REMOVED lines=25> */
[----:B------:R-:W-:Y:S02]  /*8dd0*/  UIADD3 UR4, UP0, UPT, UR62, 0x680, URZ ;  /* 0x000006803e047890 */ /* 0x000fe4000ff1e0ff */
[----:B------:R-:W-:Y:S02]  /*8de0*/  UIADD3 UR9, UPT, UPT, UR49, 0x40, URZ ;  /* 0x0000004031097890 */ /* 0x000fe4000fffe0ff */
[----:B------:R-:W-:Y:S02]  /*8df0*/  UIADD3 UR8, UPT, UPT, UR44, 0xa200, URZ ;  /* 0x0000a2002c087890 */ /* 0x000fe4000fffe0ff */
[----:B------:R-:W-:Y:S01]  /*8e00*/  UIADD3.X UR5, UPT, UPT, URZ, UR63, URZ, UP0, !UPT ;  /* 0x0000003fff057290 */ /* 0x000fe200087fe4ff */
[----:B------:R-:W-:Y:S01]  /*8e10*/  UMOV UR10, UR50 ;  /* 0x00000032000a7c82 */ /* 0x000fe20008000000 */
[----:B------:R-:W-:Y:S07]  /*8e20*/  UMOV UR11, UR36 ;  /* 0x00000024000b7c82 */ /* 0x000fee0008000000 */
[----:B------:R2:W-:Y:S01]  /*8e30*/  UTMASTG.3D [UR8], [UR4] ;  /* 0x00000008040073b5 */ /* 0x0005e20008010000 */
[----:B------:R0:W-:Y:S01]  /*8e40*/  UTMACMDFLUSH ;  /* 0x00000000000079b7 */ /* 0x0001e20000000000 */
[----:B--2---:R-:W-:Y:S04]  /*8e50*/  DEPBAR.LE SB0, 0x1 ;  /* 0x000080400000791a */ /* 0x004fe80000000000 */
.L_x_124:
[----:B------:R-:W-:Y:S05]  /*8e60*/  BSYNC.RECONVERGENT B0 ;  /* 0x0000000000007941 */ /* 0x000fea0003800200 */
.L_x_123:
        /* <DEDUP_REMOVED lines=16> */
.L_x_128:
[----:B------:R-:W-:Y:S05]  /*8f70*/  BSYNC B0 ;  /* 0x0000000000007941 */ /* 0x000fea0003800000 */
.L_x_127:
        /* <DEDUP_REMOVED lines=20> */
.L_x_126:
[----:B------:R-:W-:Y:S05]  /*90c0*/  BSYNC B1 ;  /* 0x0000000000017941 */ /* 0x000fea0003800000 */
.L_x_125:
        /* <DEDUP_REMOVED lines=22> */
.L_x_131:
[----:B------:R-:W-:Y:S05]  /*9230*/  BSYNC.RECONVERGENT B6 ;  /* 0x0000000000067941 */ /* 0x000fea0003800200 */
.L_x_130:
        /* <DEDUP_REMOVED lines=276> */
[----:B------:R-:W-:Y:S02]  /*a380*/  UIADD3 UR4, UPT, UPT, UR44, 0x8200, URZ ;  /* 0x000082002c047890 */ /* 0x000fe4000fffe0ff */
[----:B------:R-:W-:Y:S01]  /*a390*/  UIADD3 UR9, UPT, UPT, UR49, 0x80, URZ ;  /* 0x0000008031097890 */ /* 0x000fe2000fffe0ff */
[----:B------:R-:W-:Y:S01]  /*a3a0*/  UMOV UR10, UR50 ;  /* 0x00000032000a7c82 */ /* 0x000fe20008000000 */
[----:B------:R-:W-:Y:S02]  /*a3b0*/  UMOV UR11, UR36 ;  /* 0x00000024000b7c82 */ /* 0x000fe40008000000 */
        /* <DEDUP_REMOVED lines=8> */
.L_x_133:
[----:B------:R-:W-:Y:S05]  /*a440*/  BSYNC.RECONVERGENT B0 ;  /* 0x0000000000007941 */ /* 0x000fea0003800200 */
.L_x_132:
        /* <DEDUP_REMOVED lines=16> */
.L_x_137:
[----:B------:R-:W-:Y:S05]  /*a550*/  BSYNC B0 ;  /* 0x0000000000007941 */ /* 0x000fea0003800000 */
.L_x_136:
        /* <DEDUP_REMOVED lines=20> */
.L_x_135:
[----:B------:R-:W-:Y:S05]  /*a6a0*/  BSYNC B1 ;  /* 0x0000000000017941 */ /* 0x000fea0003800000 */
.L_x_134:
[----:B------:R-:W-:Y:S05]  /*a6b0*/  VIADD R0, R71, 0xc0 ;  /* 0x000000c047007836 */ /* 0x000fea0000000000 */
        /* <DEDUP_REMOVED lines=20> */
.L_x_139:
[----:B------:R-:W-:Y:S01]  /*a800*/  ISETP.NE.AND P0, PT, R176, RZ, PT ;  /* 0x000000ffb000720c */ /* 0x000fe20003f05270 */
[----:B------:R-:W-:Y:S05]  /*a810*/  WARPSYNC.ALL ;  /* 0x0000000000007948 */ /* 0x000fea0003800000 */
[----:B------:R-:W-:Y:S01]  /*a820*/  R2UR UR4, R71 ;  /* 0x00000000470472ca */ /* 0x000fe200000e0000 */
[----:B------:R-:W-:Y:S01]  /*a830*/  BSSY.RECONVERGENT B0, `(.L_x_140) ;  /* 0x000011c000007945 */ /* 0x000fe20003800200 */
[----:B------:R-:W-:Y:S02]  /*a840*/  F2FP.F16.E4M3.UNPACK_B R11, R141 ;  /* 0x0000008dff0b723e */ /* 0x000fe400020006ff */
[----:B------:R-:W-:Y:S02]  /*a850*/  F2FP.F16.E4M3.UNPACK_B R10, R142 ;  /* 0x0000008eff0a723e */ /* 0x000fe400020006ff */
[----:B------:R-:W-:Y:S01]  /*a860*/  F2FP.F16.E4M3.UNPACK_B R9, R143 ;  /* 0x0000008fff09723e */ /* 0x000fe200020006ff */
[--C-:B------:R-:W-:Y:S01]  /*a870*/  HADD2.F32 R74, -RZ, R11.reuse.H0_H0 ;  /* 0x2000000bff4a7230 */ /* 0x100fe20000004100 */
[----:B------:R-:W-:Y:S01]  /*a880*/  F2FP.F16.E4M3.UNPACK_B R8, R144 ;  /* 0x00000090ff08723e */ /* 0x000fe200020006ff */
[----:B------:R-:W-:Y:S01]  /*a890*/  HADD2.F32 R76, -RZ, R11.H1_H1 ;  /* 0x3000000bff4c7230 */ /* 0x000fe20000004100 */
[----:B------:R-:W-:Y:S01]  /*a8a0*/  F2FP.F16.E4M3.UNPACK_B R7, R145 ;  /* 0x00000091ff07723e */ /* 0x000fe200020006ff */
[--C-:B------:R-:W-:Y:S01]  /*a8b0*/  HADD2.F32 R77, -RZ, R10.reuse.H0_H0 ;  /* 0x2000000aff4d7230 */ /* 0x100fe20000004100 */
[----:B------:R-:W-:Y:S01]  /*a8c0*/  F2FP.F16.E4M3.UNPACK_B R6, R146 ;  /* 0x00000092ff06723e */ /* 0x000fe200020006ff */
[----:B------:R-:W-:Y:S01]  /*a8d0*/  HADD2.F32 R80, -RZ, R10.H1_H1 ;  /* 0x3000000aff507230 */ /* 0x000fe20000004100 */
[----:B------:R-:W-:Y:S01]  /*a8e0*/  F2FP.F16.E4M3.UNPACK_B R5, R147 ;  /* 0x00000093ff05723e */ /* 0x000fe200020006ff */
[--C-:B------:R-:W-:Y:S01]  /*a8f0*/  HADD2.F32 R81, -RZ, R9.reuse.H0_H0 ;  /* 0x20000009ff517230 */ /* 0x100fe20000004100 */
[----:B-1----:R-:W-:Y:S01]  /*a900*/  F2FP.F16.E4M3.UNPACK_B R4, R148 ;  /* 0x00000094ff04723e */ /* 0x002fe200020006ff */
[----:B------:R-:W-:Y:S01]  /*a910*/  HADD2.F32 R83, -RZ, R9.H1_H1 ;  /* 0x30000009ff537230 */ /* 0x000fe20000004100 */
[-C--:B------:R-:W-:Y:S01]  /*a920*/  F2FP.F16.E4M3.UNPACK_B R2, R140.reuse ;  /* 0x0000008cff02723e */ /* 0x080fe200020006ff */
[--C-:B------:R-:W-:Y:S01]  /*a930*/  HADD2.F32 R86, -RZ, R8.reuse.H0_H0 ;  /* 0x20000008ff567230 */ /* 0x100fe20000004100 */
[----:B------:R-:W-:Y:S01]  /*a940*/  F2FP.F16.E4M3.UNPACK_B R140, R140.H1 ;  /* 0x0000008cff8c723e */ /* 0x000fe200030006ff */
[----:B------:R-:W-:Y:S01]  /*a950*/  HADD2.F32 R87, -RZ, R8.H1_H1 ;  /* 0x30000008ff577230 */ /* 0x000fe20000004100 */
[----:B------:R-:W-:Y:S01]  /*a960*/  F2FP.F16.E4M3.UNPACK_B R141, R141.H1 ;  /* 0x0000008dff8d723e */ /* 0x000fe200030006ff */
[--C-:B------:R-:W-:Y:S01]  /*a970*/  HADD2.F32 R90, -RZ, R7.reuse.H0_H0 ;  /* 0x20000007ff5a7230 */ /* 0x100fe20000004100 */
[----:B------:R-:W-:Y:S01]  /*a980*/  F2FP.F16.E4M3.UNPACK_B R142, R142.H1 ;  /* 0x0000008eff8e723e */ /* 0x000fe200030006ff */
[----:B------:R-:W-:Y:S01]  /*a990*/  HADD2.F32 R91, -RZ, R7.H1_H1 ;  /* 0x30000007ff5b7230 */ /* 0x000fe20000004100 */
[----:B------:R-:W-:Y:S01]  /*a9a0*/  F2FP.F16.E4M3.UNPACK_B R143, R143.H1 ;  /* 0x0000008fff8f723e */ /* 0x000fe200030006ff */
[--C-:B------:R-:W-:Y:S01]  /*a9b0*/  HADD2.F32 R94, -RZ, R6.reuse.H0_H0 ;  /* 0x20000006ff5e7230 */ /* 0x100fe20000004100 */
[----:B------:R-:W-:Y:S01]  /*a9c0*/  IADD3 R163, PT, PT, R163, 0xb0, RZ ;  /* 0x000000b0a3a37810 */ /* 0x000fe20007ffe0ff */
[----:B------:R-:W-:Y:S01]  /*a9d0*/  HADD2.F32 R95, -RZ, R6.H1_H1 ;  /* 0x30000006ff5f7230 */ /* 0x000fe20000004100 */
[----:B------:R-:W-:Y:S01]  /*a9e0*/  F2FP.F16.E4M3.UNPACK_B R107, R149 ;  /* 0x00000095ff6b723e */ /* 0x000fe200020006ff */
[--C-:B------:R-:W-:Y:S01]  /*a9f0*/  HADD2.F32 R98, -RZ, R5.reuse.H0_H0 ;  /* 0x20000005ff627230 */ /* 0x100fe20000004100 */
[----:B------:R-:W-:Y:S01]  /*aa00*/  LOP3.LUT R163, R163, 0xfefffff8, RZ, 0xc0, !PT ;  /* 0xfefffff8a3a37812 */ /* 0x000fe200078ec0ff */
[----:B------:R-:W-:Y:S01]  /*aa10*/  HADD2.F32 R99, -RZ, R5.H1_H1 ;  /* 0x30000005ff637230 */ /* 0x000fe20000004100 */
[----:B------:R-:W-:Y:S01]  /*aa20*/  F2FP.F16.E4M3.UNPACK_B R111, R150 ;  /* 0x00000096ff6f723e */ /* 0x000fe200020006ff */
[--C-:B------:R-:W-:Y:S01]  /*aa30*/  HADD2.F32 R102, -RZ, R4.reuse.H0_H0 ;  /* 0x20000004ff667230 */ /* 0x100fe20000004100 */
[----:B------:R-:W-:Y:S01]  /*aa40*/  F2FP.F16.E4M3.UNPACK_B R115, R151 ;  /* 0x00000097ff73723e */ /* 0x000fe200020006ff */
[----:B------:R-:W-:Y:S01]  /*aa50*/  HADD2.F32 R103, -RZ, R4.H1_H1 ;  /* 0x30000004ff677230 */ /* 0x000fe20000004100 */
[----:B------:R-:W-:Y:S01]  /*aa60*/  F2FP.F16.E4M3.UNPACK_B R119, R152 ;  /* 0x00000098ff77723e */ /* 0x000fe200020006ff */
[----:B------:R-:W1:Y:S01]  /*aa70*/  LDTM.x64 R4, tmem[UR4+0xc0] ;  /* 0x0000c004000479ee */ /* 0x000e620008340000 */
[--C-:B------:R-:W-:Y:S01]  /*aa80*/  HADD2.F32 R0, -RZ, R2.reuse.H0_H0 ;  /* 0x20000002ff007230 */ /* 0x100fe20000004100 */
[----:B------:R-:W-:Y:S01]  /*aa90*/  NOP ;  /* 0x0000000000007918 */ /* 0x000fe20000000000 */
[----:B-1----:R1:W-:Y:S01]  /*aaa0*/  SYNCS.ARRIVE.TRANS64.RED.A1T0 RZ, [R163+URZ], RZ ;  /* 0x000000ffa3ff79a7 */ /* 0x0023e200081004ff */
[----:B------:R-:W-:Y:S01]  /*aab0*/  HADD2.F32 R2, -RZ, R2.H1_H1 ;  /* 0x30000002ff027230 */ /* 0x000fe20000004100 */
[----:B------:R-:W-:Y:S01]  /*aac0*/  F2FP.F16.E4M3.UNPACK_B R123, R153 ;  /* 0x00000099ff7b723e */ /* 0x000fe200020006ff */
[----:B------:R-:W-:Y:S01]  /*aad0*/  HADD2.F32 R78, -RZ, R141.H1_H1 ;  /* 0x3000008dff4e7230 */ /* 0x000fe20000004100 */
[----:B------:R-:W-:Y:S01]  /*aae0*/  F2FP.F16.E4M3.UNPACK_B R127, R154 ;  /* 0x0000009aff7f723e */ /* 0x000fe200020006ff */
[--C-:B------:R-:W-:Y:S01]  /*aaf0*/  HADD2.F32 R106, -RZ, R107.reuse.H0_H0 ;  /* 0x2000006bff6a7230 */ /* 0x100fe20000004100 */
[----:B------:R-:W-:Y:S01]  /*ab00*/  F2FP.F16.E4M3.UNPACK_B R130, R155 ;  /* 0x0000009bff82723e */ /* 0x000fe200020006ff */
[----:B------:R-:W-:Y:S01]  /*ab10*/  HADD2.F32 R107, -RZ, R107.H1_H1 ;  /* 0x3000006bff6b7230 */ /* 0x000fe20000004100 */
[----:B------:R-:W-:Y:S01]  /*ab20*/  F2FP.F16.E4M3.UNPACK_B R144, R144.H1 ;  /* 0x00000090ff90723e */ /* 0x000fe200030006ff */
        /* <DEDUP_REMOVED lines=12> */
[C---:B------:R-:W-:Y:S01]  /*abf0*/  FMUL R4, R70.reuse, R4 ;  /* 0x0000000446047220 */ /* 0x040fe20000400000 */
[C---:B------:R-:W-:Y:S01]  /*ac00*/  FMUL R5, R70.reuse, R5 ;  /* 0x0000000546057220 */ /* 0x040fe20000400000 */
[--C-:B------:R-:W-:Y:S02]  /*ac10*/  HADD2.F32 R3, -RZ, R140.reuse.H0_H0 ;  /* 0x2000008cff037230 */ /* 0x100fe40000004100 */
        /* <DEDUP_REMOVED lines=9> */
[----:B------:R-:W-:Y:S02]  /*acb0*/  HADD2.F32 R122, -RZ, R123.H0_H0 ;  /* 0x2000007bff7a7230 */ /* 0x000fe40000004100 */
[C---:B------:R-:W-:Y:S01]  /*acc0*/  FMUL R6, R70.reuse, R6 ;  /* 0x0000000646067220 */ /* 0x040fe20000400000 */
[----:B------:R-:W-:Y:S02]  /*acd0*/  HADD2.F32 R72, -RZ, R140.H1_H1 ;  /* 0x3000008cff487230 */ /* 0x000fe40000004100 */
[C---:B------:R-:W-:Y:S01]  /*ace0*/  FMUL R7, R70.reuse, R7 ;  /* 0x0000000746077220 */ /* 0x040fe20000400000 */
[----:B------:R-:W-:Y:S02]  /*acf0*/  HADD2.F32 R75, -RZ, R141.H0_H0 ;  /* 0x2000008dff4b7230 */ /* 0x000fe40000004100 */
[C---:B------:R-:W-:Y:S01]  /*ad00*/  FFMA R6, R73.reuse, R3, R6 ;  /* 0x0000000349067223 */ /* 0x040fe20000000006 */
[----:B------:R-:W-:Y:S02]  /*ad10*/  HADD2.F32 R123, -RZ, R123.H1_H1 ;  /* 0x3000007bff7b7230 */ /* 0x000fe40000004100 */
[C---:B------:R-:W-:Y:S01]  /*ad20*/  FFMA R7, R73.reuse, R72, R7 ;  /* 0x0000004849077223 */ /* 0x040fe20000000007 */
[C---:B------:R-:W-:Y:S01]  /*ad30*/  FFMA R8, R73.reuse, R74, R8 ;  /* 0x0000004a49087223 */ /* 0x040fe20000000008 */
[----:B------:R-:W-:Y:S01]  /*ad40*/  FFMA R9, R73, R76, R9 ;  /* 0x0000004c49097223 */ /* 0x000fe20000000009 */
[--C-:B------:R-:W-:Y:S02]  /*ad50*/  HADD2.F32 R126, -RZ, R127.reuse.H0_H0 ;  /* 0x2000007fff7e7230 */ /* 0x100fe40000004100 */
[C---:B------:R-:W-:Y:S01]  /*ad60*/  FMUL R10, R70.reuse, R10 ;  /* 0x0000000a460a7220 */ /* 0x040fe20000400000 */
[----:B------:R-:W-:Y:S01]  /*ad70*/  F2FP.SATFINITE.E4M3.F32.PACK_AB_MERGE_C R76, R7, R6, RZ ;  /* 0x00000006074c723e */ /* 0x000fe200048070ff */
[C---:B------:R-:W-:Y:S01]  /*ad80*/  FMUL R7, R70.reuse, R20 ;  /* 0x0000001446077220 */ /* 0x040fe20000400000 */
[----:B------:R-:W-:Y:S02]  /*ad90*/  HADD2.F32 R127, -RZ, R127.H1_H1 ;  /* 0x3000007fff7f7230 */ /* 0x000fe40000004100 */
[C---:B------:R-:W-:Y:S01]  /*ada0*/  FFMA R10, R73.reuse, R75, R10 ;  /* 0x0000004b490a7223 */ /* 0x040fe2000000000a */
[----:B------:R-:W-:Y:S02]  /*adb0*/  HADD2.F32 R72, -RZ, R130.H0_H0 ;  /* 0x20000082ff487230 */ /* 0x000fe40000004100 */
[C---:B------:R-:W-:Y:S01]  /*adc0*/  FMUL R11, R70.reuse, R11 ;  /* 0x0000000b460b7220 */ /* 0x040fe20000400000 */
[--C-:B------:R-:W-:Y:S02]  /*add0*/  HADD2.F32 R79, -RZ, R142.reuse.H0_H0 ;  /* 0x2000008eff4f7230 */ /* 0x100fe40000004100 */
[C---:B------:R-:W-:Y:S01]  /*ade0*/  FMUL R14, R70.reuse, R14 ;  /* 0x0000000e460e7220 */ /* 0x040fe20000400000 */
[----:B------:R-:W-:Y:S02]  /*adf0*/  HADD2.F32 R82, -RZ, R142.H1_H1 ;  /* 0x3000008eff527230 */ /* 0x000fe40000004100 */
[C---:B------:R-:W-:Y:S01]  /*ae00*/  FFMA R11, R73.reuse, R78, R11 ;  /* 0x0000004e490b7223 */ /* 0x040fe2000000000b */
[C---:B------:R-:W-:Y:S01]  /*ae10*/  FFMA R12, R73.reuse, R77, R12 ;  /* 0x0000004d490c7223 */ /* 0x040fe2000000000c */
[C---:B------:R-:W-:Y:S01]  /*ae20*/  FFMA R13, R73.reuse, R80, R13 ;  /* 0x00000050490d7223 */ /* 0x040fe2000000000d */
[----:B------:R-:W-:Y:S01]  /*ae30*/  FFMA R14, R73, R79, R14 ;  /* 0x0000004f490e7223 */ /* 0x000fe2000000000e */
[----:B------:R-:W-:Y:S01]  /*ae40*/  HADD2.F32 R75, -RZ, R130.H1_H1 ;  /* 0x30000082ff4b7230 */ /* 0x000fe20000004100 */
[----:B------:R-:W-:Y:S01]  /*ae50*/  F2FP.SATFINITE.E4M3.F32.PACK_AB_MERGE_C R78, R11, R10, RZ ;  /* 0x0000000a0b4e723e */ /* 0x000fe200048070ff */
[C---:B------:R-:W-:Y:S01]  /*ae60*/  FMUL R10, R70.reuse, R21 ;  /* 0x00000015460a7220 */ /* 0x040fe20000400000 */
[C---:B------:R-:W-:Y:S01]  /*ae70*/  FMUL R21, R70.reuse, R28 ;  /* 0x0000001c46157220 */ /* 0x040fe20000400000 */
        /* <DEDUP_REMOVED lines=8> */
[C---:B------:R-:W-:Y:S01]  /*af00*/  FMUL R18, R70.reuse, R25 ;  /* 0x0000001946127220 */ /* 0x040fe20000400000 */
[----:B------:R-:W-:Y:S01]  /*af10*/  F2FP.SATFINITE.E4M3.F32.PACK_AB_MERGE_C R14, R15, R14, RZ ;  /* 0x0000000e0f0e723e */ /* 0x000fe200048070ff */
        /* <DEDUP_REMOVED lines=8> */
[C---:B------:R-:W-:Y:S01]  /*afa0*/  FFMA R11, R73.reuse, R88, R11 ;  /* 0x00000058490b7223 */ /* 0x040fe2000000000b */
[----:B------:R-:W-:Y:S01]  /*afb0*/  FMUL R22, R70, R29 ;  /* 0x0000001d46167220 */ /* 0x000fe20000400000 */
        /* <DEDUP_REMOVED lines=13> */
[----:B------:R-:W-:Y:S01]  /*b090*/  FMUL R20, R70, R27 ;  /* 0x0000001b46147220 */ /* 0x000fe20000400000 */
[--C-:B------:R-:W-:Y:S01]  /*b0a0*/  HADD2.F32 R96, -RZ, R146.reuse.H0_H0 ;  /* 0x20000092ff607230 */ /* 0x100fe20000004100 */
[----:B------:R-:W-:Y:S01]  /*b0b0*/  F2FP.SATFINITE.E4M3.F32.PACK_AB_MERGE_C R16, R10, R7, R16 ;  /* 0x000000070a10723e */ /* 0x000fe20004807010 */
[----:B------:R-:W-:Y:S02]  /*b0c0*/  HADD2.F32 R97, -RZ, R146.H1_H1 ;  /* 0x30000092ff617230 */ /* 0x000fe40000004100 */
        /* <DEDUP_REMOVED lines=28> */
[----:B------:R-:W-:Y:S01]  /*b290*/  F2FP.F16.E4M3.UNPACK_B R151, R151.H1 ;  /* 0x00000097ff97723e */ /* 0x000fe200030006ff */
[----:B------:R-:W-:Y:S01]  /*b2a0*/  FMUL R38, R70, R45 ;  /* 0x0000002d46267220 */ /* 0x000fe20000400000 */
[----:B------:R-:W-:Y:S01]  /*b2b0*/  F2FP.SATFINITE.E4M3.F32.PACK_AB_MERGE_C R19, R28, R27, RZ ;  /* 0x0000001b1c13723e */ /* 0x000fe200048070ff */
[----:B------:R-:W-:Y:S01]  /*b2c0*/  FFMA R31, R73, R104, R31 ;  /* 0x00000068491f7223 */ /* 0x000fe2000000001f */
[C---:B------:R-:W-:Y:S01]  /*b2d0*/  FMUL R45, R70.reuse, R52 ;  /* 0x00000034462d7220 */ /* 0x040fe20000400000 */
[C---:B------:R-:W-:Y:S01]  /*b2e0*/  FMUL R52, R70.reuse, R59 ;  /* 0x0000003b46347220 */ /* 0x040fe20000400000 */
[----:B------:R-:W-:Y:S01]  /*b2f0*/  F2FP.F16.E4M3.UNPACK_B R152, R152.H1 ;  /* 0x00000098ff98723e */ /* 0x000fe200030006ff */
[C---:B------:R-:W-:Y:S01]  /*b300*/  FMUL R59, R70.reuse, R66 ;  /* 0x00000042463b7220 */ /* 0x040fe20000400000 */
[----:B------:R-:W-:Y:S01]  /*b310*/  F2FP.SATFINITE.E4M3.F32.PACK_AB_MERGE_C R66, R13, R12, R14 ;  /* 0x0000000c0d42723e */ /* 0x000fe2000480700e */
        /* <DEDUP_REMOVED lines=11> */
[C---:B------:R-:W-:Y:S01]  /*b3d0*/  FFMA R35, R73.reuse, R108, R35 ;  /* 0x0000006c49237223 */ /* 0x040fe20000000023 */
[C---:B------:R-:W-:Y:S01]  /*b3e0*/  FMUL R36, R70.reuse, R43 ;  /* 0x0000002b46247220 */ /* 0x040fe20000400000 */
[--C-:B------:R-:W-:Y:S02]  /*b3f0*/  HADD2.F32 R112, -RZ, R150.reuse.H0_H0 ;  /* 0x20000096ff707230 */ /* 0x100fe40000004100 */
[C---:B------:R-:W-:Y:S01]  /*b400*/  FMUL R39, R70.reuse, R46 ;  /* 0x0000002e46277220 */ /* 0x040fe20000400000 */
        /* <DEDUP_REMOVED lines=13> */
[C---:B------:R-:W-:Y:S01]  /*b4e0*/  FMUL R46, R70.reuse, R53 ;  /* 0x00000035462e7220 */ /* 0x040fe20000400000 */
[--C-:B------:R-:W-:Y:S02]  /*b4f0*/  HADD2.F32 R120, -RZ, R152.reuse.H0_H0 ;  /* 0x20000098ff787230 */ /* 0x100fe40000004100 */
[C---:B------:R-:W-:Y:S01]  /*b500*/  FMUL R50, R70.reuse, R57 ;  /* 0x0000003946327220 */ /* 0x040fe20000400000 */
[C---:B------:R-:W-:Y:S01]  /*b510*/  FMUL R51, R70.reuse, R58 ;  /* 0x0000003a46337220 */ /* 0x040fe20000400000 */
[C---:B------:R-:W-:Y:S01]  /*b520*/  FMUL R53, R70.reuse, R60 ;  /* 0x0000003c46357220 */ /* 0x040fe20000400000 */
[C---:B------:R-:W-:Y:S01]  /*b530*/  FFMA R43, R73.reuse, R116, R43 ;  /* 0x00000074492b7223 */ /* 0x040fe2000000002b */
[----:B------:R-:W-:Y:S02]  /*b540*/  HADD2.F32 R121, -RZ, R152.H1_H1 ;  /* 0x30000098ff797230 */ /* 0x000fe40000004100 */
[C---:B------:R-:W-:Y:S01]  /*b550*/  FMUL R47, R70.reuse, R54 ;  /* 0x00000036462f7220 */ /* 0x040fe20000400000 */
[C---:B------:R-:W-:Y:S01]  /*b560*/  FMUL R57, R70.reuse, R64 ;  /* 0x0000004046397220 */ /* 0x040fe20000400000 */
[C---:B------:R-:W-:Y:S01]  /*b570*/  FMUL R58, R70.reuse, R65 ;  /* 0x00000041463a7220 */ /* 0x040fe20000400000 */
[C---:B------:R-:W-:Y:S01]  /*b580*/  FMUL R60, R70.reuse, R67 ;  /* 0x00000043463c7220 */ /* 0x040fe20000400000 */
[----:B------:R-:W-:Y:S01]  /*b590*/  FFMA R44, R73, R117, R44 ;  /* 0x00000075492c7223 */ /* 0x000fe2000000002c */
[C---:B------:R-:W-:Y:S01]  /*b5a0*/  FMUL R48, R70.reuse, R55 ;  /* 0x0000003746307220 */ /* 0x040fe20000400000 */
[----:B------:R-:W-:Y:S01]  /*b5b0*/  F2FP.SATFINITE.E4M3.F32.PACK_AB_MERGE_C R64, R5, R4, R76 ;  /* 0x000000040540723e */ /* 0x000fe2000480704c */
[----:B------:R-:W-:Y:S01]  /*b5c0*/  FFMA R45, R73, R118, R45 ;  /* 0x00000076492d7223 */ /* 0x000fe2000000002d */
[----:B------:R-:W-:Y:S01]  /*b5d0*/  F2FP.SATFINITE.E4M3.F32.PACK_AB_MERGE_C R65, R9, R8, R78 ;  /* 0x000000080941723e */ /* 0x000fe2000480704e */
[----:B------:R-:W-:Y:S01]  /*b5e0*/  FMUL R49, R70, R56 ;  /* 0x0000003846317220 */ /* 0x000fe20000400000 */
[----:B------:R-:W-:Y:S01]  /*b5f0*/  F2FP.SATFINITE.E4M3.F32.PACK_AB_MERGE_C R67, R2, R0, R3 ;  /* 0x000000000243723e */ /* 0x000fe20004807003 */
[C---:B------:R-:W-:Y:S01]  /*b600*/  FFMA R46, R73.reuse, R119, R46 ;  /* 0x00000077492e7223 */ /* 0x040fe2000000002e */
[----:B------:R-:W-:Y:S01]  /*b610*/  F2FP.F16.E4M3.UNPACK_B R154, R154.H1 ;  /* 0x0000009aff9a723e */ /* 0x000fe200030006ff */
[--C-:B------:R-:W-:Y:S02]  /*b620*/  HADD2.F32 R124, -RZ, R153.reuse.H0_H0 ;  /* 0x20000099ff7c7230 */ /* 0x100fe40000004100 */
[C---:B------:R-:W-:Y:S01]  /*b630*/  FFMA R47, R73.reuse, R120, R47 ;  /* 0x00000078492f7223 */ /* 0x040fe2000000002f */
[----:B------:R1:W-:Y:S01]  /*b640*/  STS.128 [R137+UR44+0xa200], R64 ;  /* 0x00a2004089007988 */ /* 0x0003e20008000c2c */
[----:B------:R-:W-:Y:S02]  /*b650*/  HADD2.F32 R125, -RZ, R153.H1_H1 ;  /* 0x30000099ff7d7230 */ /* 0x000fe40000004100 */
[C---:B------:R-:W-:Y:S01]  /*b660*/  FFMA R48, R73.reuse, R121, R48 ;  /* 0x0000007949307223 */ /* 0x040fe20000000030 */
[C---:B------:R-:W-:Y:S01]  /*b670*/  FFMA R49, R73.reuse, R122, R49 ;  /* 0x0000007a49317223 */ /* 0x040fe20000000031 */
[----:B------:R-:W-:Y:S01]  /*b680*/  F2FP.F16.E4M3.UNPACK_B R155, R155.H1 ;  /* 0x0000009bff9b723e */ /* 0x000fe200030006ff */
[C---:B------:R-:W-:Y:S01]  /*b690*/  FFMA R50, R73.reuse, R123, R50 ;  /* 0x0000007b49327223 */ /* 0x040fe20000000032 */
[----:B------:R-:W-:Y:S01]  /*b6a0*/  FMUL R54, R70, R61 ;  /* 0x0000003d46367220 */ /* 0x000fe20000400000 */
[--C-:B------:R-:W-:Y:S01]  /*b6b0*/  HADD2.F32 R128, -RZ, R154.reuse.H0_H0 ;  /* 0x2000009aff807230 */ /* 0x100fe20000004100 */
[----:B------:R1:W-:Y:S01]  /*b6c0*/  STS.128 [R178+0xa010], R16 ;  /* 0x00a01010b2007388 */ /* 0x0003e20000000c00 */
[----:B------:R-:W-:Y:S01]  /*b6d0*/  F2FP.SATFINITE.E4M3.F32.PACK_AB_MERGE_C R35, R36, R35, RZ ;  /* 0x000000232423723e */ /* 0x000fe200048070ff */
[C---:B------:R-:W-:Y:S01]  /*b6e0*/  FFMA R51, R73.reuse, R124, R51 ;  /* 0x0000007c49337223 */ /* 0x040fe20000000033 */
[----:B------:R-:W-:Y:S01]  /*b6f0*/  F2FP.SATFINITE.E4M3.F32.PACK_AB_MERGE_C R39, R40, R39, RZ ;  /* 0x000000272827723e */ /* 0x000fe200048070ff */
[----:B------:R-:W-:Y:S02]  /*b700*/  HADD2.F32 R129, -RZ, R154.H1_H1 ;  /* 0x3000009aff817230 */ /* 0x000fe40000004100 */
[C---:B------:R-:W-:Y:S01]  /*b710*/  FMUL R55, R70.reuse, R62 ;  /* 0x0000003e46377220 */ /* 0x040fe20000400000 */
[C---:B------:R-:W-:Y:S01]  /*b720*/  FFMA R52, R73.reuse, R125, R52 ;  /* 0x0000007d49347223 */ /* 0x040fe20000000034 */
[----:B------:R-:W-:Y:S01]  /*b730*/  FMUL R56, R70, R63 ;  /* 0x0000003f46387220 */ /* 0x000fe20000400000 */
[C---:B------:R-:W-:Y:S01]  /*b740*/  FFMA R53, R73.reuse, R126, R53 ;  /* 0x0000007e49357223 */ /* 0x040fe20000000035 */
[C---:B------:R-:W-:Y:S01]  /*b750*/  FFMA R54, R73.reuse, R127, R54 ;  /* 0x0000007f49367223 */ /* 0x040fe20000000036 */
[--C-:B------:R-:W-:Y:S02]  /*b760*/  HADD2.F32 R74, -RZ, R155.reuse.H0_H0 ;  /* 0x2000009bff4a7230 */ /* 0x100fe40000004100 */
[C---:B------:R-:W-:Y:S01]  /*b770*/  FFMA R55, R73.reuse, R128, R55 ;  /* 0x0000008049377223 */ /* 0x040fe20000000037 */
[----:B------:R-:W-:Y:S02]  /*b780*/  HADD2.F32 R131, -RZ, R155.H1_H1 ;  /* 0x3000009bff837230 */ /* 0x000fe40000004100 */
[C---:B------:R-:W-:Y:S01]  /*b790*/  FFMA R56, R73.reuse, R129, R56 ;  /* 0x0000008149387223 */ /* 0x040fe20000000038 */
[----:B------:R-:W-:Y:S01]  /*b7a0*/  F2FP.SATFINITE.E4M3.F32.PACK_AB_MERGE_C R43, R44, R43, RZ ;  /* 0x0000002b2c2b723e */ /* 0x000fe200048070ff */
[C---:B------:R-:W-:Y:S01]  /*b7b0*/  FFMA R57, R73.reuse, R72, R57 ;  /* 0x0000004849397223 */ /* 0x040fe20000000039 */
[C---:B------:R-:W-:Y:S01]  /*b7c0*/  FFMA R58, R73.reuse, R75, R58 ;  /* 0x0000004b493a7223 */ /* 0x040fe2000000003a */
[C---:B------:R-:W-:Y:S01]  /*b7d0*/  FFMA R59, R73.reuse, R74, R59 ;  /* 0x0000004a493b7223 */ /* 0x040fe2000000003b */
[----:B------:R-:W-:Y:S01]  /*b7e0*/  F2FP.SATFINITE.E4M3.F32.PACK_AB_MERGE_C R33, R34, R33, R35 ;  /* 0x000000212221723e */ /* 0x000fe20004807023 */
[----:B------:R-:W-:Y:S01]  /*b7f0*/  FFMA R60, R73, R131, R60 ;  /* 0x00000083493c7223 */ /* 0x000fe2000000003c */
[----:B------:R-:W-:Y:S02]  /*b800*/  F2FP.SATFINITE.E4M3.F32.PACK_AB_MERGE_C R32, R30, R29, R32 ;  /* 0x0000001d1e20723e */ /* 0x000fe40004807020 */
        /* <DEDUP_REMOVED lines=11> */
[----:B------:R-:W-:Y:S03]  /*b8c0*/  IADD3 R68, PT, PT, R68, 0x1, RZ ;  /* 0x0000000144447810 */ /* 0x000fe60007ffe0ff */
        /* <DEDUP_REMOVED lines=18> */
.L_x_141:
[----:B------:R-:W-:Y:S05]  /*b9f0*/  BSYNC.RECONVERGENT B0 ;  /* 0x0000000000007941 */ /* 0x000fea0003800200 */
.L_x_140:
[----:B------:R-:W-:Y:S01]  /*ba00*/  R2UR UR5, R160 ;  /* 0x00000000a00572ca */ /* 0x000fe200000e0000 */
[----:B------:R-:W-:Y:S01]  /*ba10*/  BAR.SYNC.DEFER_BLOCKING 0x1, 0x80 ;  /* 0x0042000000007b1d */ /* 0x000fe20000010000 */
[----:B------:R-:W-:Y:S01]  /*ba20*/  R2UR UR4, R161 ;  /* 0x00000000a10472ca */ /* 0x000fe200000e0000 */
[----:B------:R-:W-:Y:S01]  /*ba30*/  UISETP.NE.AND UP0, UPT, UR46, URZ, UPT ;  /* 0x000000ff2e00728c */ /* 0x000fe2000bf05270 */
[----:B------:R-:W-:Y:S02]  /*ba40*/  ISETP.NE.AND P0, PT, R164, 0x2, PT ;  /* 0x00000002a400780c */ /* 0x000fe40003f05270 */
[----:B------:R-:W-:Y:S02]  /*ba50*/  ISETP.NE.AND P1, PT, R68, 0x2, PT ;  /* 0x000000024400780c */ /* 0x000fe40003f25270 */
[----:B------:R-:W-:Y:S02]  /*ba60*/  SEL R0, RZ, 0x1, P0 ;  /* 0x00000001ff007807 */ /* 0x000fe40000000000 */
[----:B------:R-:W-:Y:S02]  /*ba70*/  SEL R3, RZ, 0x1, P1 ;  /* 0x00000001ff037807 */ /* 0x000fe40000800000 */
[----:B------:R-:W-:Y:S01]  /*ba80*/  LOP3.LUT R169, R169, R0, RZ, 0x3c, !PT ;  /* 0x00000000a9a97212 */ /* 0x000fe200078e3cff */
[----:B------:R-:W-:Y:S01]  /*ba90*/  UIADD3 UR20, UPT, UPT, UR37, UR5, URZ ;  /* 0x0000000525147290 */ /* 0x000fe2000fffe0ff */
[----:B------:R-:W-:Y:S01]  /*baa0*/  LOP3.LUT R170, R170, R3, RZ, 0x3c, !PT ;  /* 0x00000003aaaa7212 */ /* 0x000fe200078e3cff */
[----:B------:R-:W-:Y:S01]  /*bab0*/  UIADD3 UR16, UPT, UPT, UR38, UR4, URZ ;  /* 0x0000000426107290 */ /* 0x000fe2000fffe0ff */
[----:B------:R-:W-:Y:S02]  /*bac0*/  SEL R164, R164, RZ, P0 ;  /* 0x000000ffa4a47207 */ /* 0x000fe40000000000 */
[----:B------:R-:W-:Y:S01]  /*bad0*/  SEL R68, R68, RZ, P1 ;  /* 0x000000ff44447207 */ /* 0x000fe20000800000 */
[----:B------:R-:W-:Y:S01]  /*bae0*/  UMOV UR36, UR59 ;  /* 0x0000003b00247c82 */ /* 0x000fe20008000000 */
[----:B------:R-:W-:Y:S07]  /*baf0*/  BRA.U UP0, `(.L_x_142) ;  /* 0xffffff9900787547 */ /* 0x000fee000b83ffff */
[----:B------:R-:W-:Y:S05]  /*bb00*/  EXIT ;  /* 0x000000000000794d */ /* 0x000fea0003800000 */
.L_x_24:
[----:B--2---:R2:W3:Y:S02]  /*bb10*/  SYNCS.PHASECHK.TRANS64.TRYWAIT P0, [R3+URZ+0xd0], R2 ;  /* 0x0000d002030075a7 */ /* 0x0044e400080011ff */
[----:B---3--:R-:W-:Y:S05]  /*bb20*/  @!P0 NANOSLEEP.SYNCS 0x989680 ;  /* 0x009896800000895d */ /* 0x008fea0003900000 */
[----:B------:R-:W3:Y:S02]  /*bb30*/  @!P0 SYNCS.PHASECHK.TRANS64 P0, [R3+URZ+0xd0], R2 ;  /* 0x0000d002030085a7 */ /* 0x000ee400080010ff */
[----:B---3--:R-:W-:Y:S05]  /*bb40*/  @!P0 BRA `(.L_x_24) ;  /* 0xfffffffc00f08947 */ /* 0x008fea000383ffff */
[----:B------:R-:W-:Y:S05]  /*bb50*/  BRA `(.L_x_143) ;  /* 0xffffff5c00a07947 */ /* 0x000fea000383ffff */
.L_x_27:
[----:B-1----:R-:W-:-:S07]  /*bb60*/  MOV R0, UR33 ;  /* 0x0000002100007c02 */ /* 0x002fce0008000f00 */
.L_x_144:
[----:B-1----:R1:W2:Y:S02]  /*bb70*/  SYNCS.PHASECHK.TRANS64.TRYWAIT P0, [R0+URZ+0x18], R3 ;  /* 0x00001803000075a7 */ /* 0x0022a400080011ff */
[----:B--2---:R-:W-:Y:S05]  /*bb80*/  @!P0 NANOSLEEP.SYNCS 0x989680 ;  /* 0x009896800000895d */ /* 0x004fea0003900000 */
[----:B------:R-:W2:Y:S02]  /*bb90*/  @!P0 SYNCS.PHASECHK.TRANS64 P0, [R0+URZ+0x18], R3 ;  /* 0x00001803000085a7 */ /* 0x000ea400080010ff */
[----:B--2---:R-:W-:Y:S05]  /*bba0*/  @!P0 BRA `(.L_x_144) ;  /* 0xfffffffc00f08947 */ /* 0x004fea000383ffff */
[----:B------:R-:W-:Y:S05]  /*bbb0*/  BRA `(.L_x_26) ;  /* 0xffffff5c00f87947 */ /* 0x000fea000383ffff */
.L_x_34:
[----:B-1----:R-:W-:-:S07]  /*bbc0*/  MOV R0, UR17 ;  /* 0x0000001100007c02 */ /* 0x002fce0008000f00 */
.L_x_145:
[----:B-1----:R1:W2:Y:S02]  /*bbd0*/  SYNCS.PHASECHK.TRANS64.TRYWAIT P0, [R0+URZ+0x18], R3 ;  /* 0x00001803000075a7 */ /* 0x0022a400080011ff */
[----:B--2---:R-:W-:Y:S05]  /*bbe0*/  @!P0 NANOSLEEP.SYNCS 0x989680 ;  /* 0x009896800000895d */ /* 0x004fea0003900000 */
[----:B------:R-:W2:Y:S02]  /*bbf0*/  @!P0 SYNCS.PHASECHK.TRANS64 P0, [R0+URZ+0x18], R3 ;  /* 0x00001803000085a7 */ /* 0x000ea400080010ff */
[----:B--2---:R-:W-:Y:S05]  /*bc00*/  @!P0 BRA `(.L_x_145) ;  /* 0xfffffffc00f08947 */ /* 0x004fea000383ffff */
[----:B------:R-:W-:Y:S05]  /*bc10*/  BRA `(.L_x_33) ;  /* 0xffffff6000b87947 */ /* 0x000fea000383ffff */
.L_x_39:
[----:B-1----:R1:W2:Y:S02]  /*bc20*/  SYNCS.PHASECHK.TRANS64.TRYWAIT P0, [R3+URZ+0x80], R0 ;  /* 0x00008000030075a7 */ /* 0x0022a400080011ff */
[----:B--2---:R-:W-:Y:S05]  /*bc30*/  @!P0 NANOSLEEP.SYNCS 0x989680 ;  /* 0x009896800000895d */ /* 0x004fea0003900000 */
[----:B------:R-:W2:Y:S02]  /*bc40*/  @!P0 SYNCS.PHASECHK.TRANS64 P0, [R3+URZ+0x80], R0 ;  /* 0x00008000030085a7 */ /* 0x000ea400080010ff */
[----:B--2---:R-:W-:Y:S05]  /*bc50*/  @!P0 BRA `(.L_x_39) ;  /* 0xfffffffc00f08947 */ /* 0x004fea000383ffff */
[----:B------:R-:W-:Y:S05]  /*bc60*/  BRA `(.L_x_146) ;  /* 0xffffff6400607947 */ /* 0x000fea000383ffff */
.L_x_43:
[----:B-1----:R-:W-:-:S07]  /*bc70*/  MOV R0, UR4 ;  /* 0x0000000400007c02 */ /* 0x002fce0008000f00 */
.L_x_147:
[----:B-1----:R1:W2:Y:S02]  /*bc80*/  SYNCS.PHASECHK.TRANS64.TRYWAIT P0, [R0+URZ], R3 ;  /* 0x00000003000075a7 */ /* 0x0022a400080011ff */
[----:B--2---:R-:W-:Y:S05]  /*bc90*/  @!P0 NANOSLEEP.SYNCS 0x989680 ;  /* 0x009896800000895d */ /* 0x004fea0003900000 */
[----:B------:R-:W2:Y:S02]  /*bca0*/  @!P0 SYNCS.PHASECHK.TRANS64 P0, [R0+URZ], R3 ;  /* 0x00000003000085a7 */ /* 0x000ea400080010ff */
[----:B--2---:R-:W-:Y:S05]  /*bcb0*/  @!P0 BRA `(.L_x_147) ;  /* 0xfffffffc00f08947 */ /* 0x004fea000383ffff */
[----:B------:R-:W-:Y:S05]  /*bcc0*/  BRA `(.L_x_148) ;  /* 0xffffff6c000c7947 */ /* 0x000fea000383ffff */
.L_x_44:
[----:B------:R-:W-:-:S07]  /*bcd0*/  MOV R0, UR5 ;  /* 0x0000000500007c02 */ /* 0x000fce0008000f00 */
.L_x_149:
[----:B-1----:R1:W2:Y:S02]  /*bce0*/  SYNCS.PHASECHK.TRANS64.TRYWAIT P0, [R0+URZ], R3 ;  /* 0x00000003000075a7 */ /* 0x0022a400080011ff */
[----:B--2---:R-:W-:Y:S05]  /*bcf0*/  @!P0 NANOSLEEP.SYNCS 0x989680 ;  /* 0x009896800000895d */ /* 0x004fea0003900000 */
[----:B------:R-:W2:Y:S02]  /*bd00*/  @!P0 SYNCS.PHASECHK.TRANS64 P0, [R0+URZ], R3 ;  /* 0x00000003000085a7 */ /* 0x000ea400080010ff */
[----:B--2---:R-:W-:Y:S05]  /*bd10*/  @!P0 BRA `(.L_x_149) ;  /* 0xfffffffc00f08947 */ /* 0x004fea000383ffff */
[----:B------:R-:W-:Y:S05]  /*bd20*/  BRA `(.L_x_150) ;  /* 0xffffff6c00187947 */ /* 0x000fea000383ffff */
.L_x_47:
[----:B-1----:R1:W2:Y:S02]  /*bd30*/  SYNCS.PHASECHK.TRANS64.TRYWAIT P0, [R0+URZ+0xc0], R5 ;  /* 0x0000c005000075a7 */ /* 0x0022a400080011ff */
[----:B--2---:R-:W-:Y:S05]  /*bd40*/  @!P0 NANOSLEEP.SYNCS 0x989680 ;  /* 0x009896800000895d */ /* 0x004fea0003900000 */
[----:B------:R-:W2:Y:S02]  /*bd50*/  @!P0 SYNCS.PHASECHK.TRANS64 P0, [R0+URZ+0xc0], R5 ;  /* 0x0000c005000085a7 */ /* 0x000ea400080010ff */
[----:B--2---:R-:W-:Y:S05]  /*bd60*/  @!P0 BRA `(.L_x_47) ;  /* 0xfffffffc00f08947 */ /* 0x004fea000383ffff */
[----:B------:R-:W-:Y:S05]  /*bd70*/  BRA `(.L_x_151) ;  /* 0xffffff6c00747947 */ /* 0x000fea000383ffff */
.L_x_48:
[----:B------:R-:W-:-:S07]  /*bd80*/  MOV R0, UR4 ;  /* 0x0000000400007c02 */ /* 0x000fce0008000f00 */
.L_x_152:
[----:B-1----:R1:W2:Y:S02]  /*bd90*/  SYNCS.PHASECHK.TRANS64.TRYWAIT P0, [R0+URZ+0x90], R7 ;  /* 0x00009007000075a7 */ /* 0x0022a400080011ff */
[----:B--2---:R-:W-:Y:S05]  /*bda0*/  @!P0 NANOSLEEP.SYNCS 0x989680 ;  /* 0x009896800000895d */ /* 0x004fea0003900000 */
[----:B------:R-:W2:Y:S02]  /*bdb0*/  @!P0 SYNCS.PHASECHK.TRANS64 P0, [R0+URZ+0x90], R7 ;  /* 0x00009007000085a7 */ /* 0x000ea400080010ff */
[----:B--2---:R-:W-:Y:S05]  /*bdc0*/  @!P0 BRA `(.L_x_152) ;  /* 0xfffffffc00f08947 */ /* 0x004fea000383ffff */
[----:B------:R-:W-:Y:S05]  /*bdd0*/  BRA `(.L_x_153) ;  /* 0xffffff6c00847947 */ /* 0x000fea000383ffff */
.L_x_49:
[----:B-1----:R1:W2:Y:S02]  /*bde0*/  SYNCS.PHASECHK.TRANS64.TRYWAIT P1, [R0+URZ+0x80], R5 ;  /* 0x00008005000075a7 */ /* 0x0022a400080211ff */
[----:B--2---:R-:W-:Y:S05]  /*bdf0*/  @!P1 NANOSLEEP.SYNCS 0x989680 ;  /* 0x009896800000995d */ /* 0x004fea0003900000 */
[----:B------:R-:W2:Y:S02]  /*be00*/  @!P1 SYNCS.PHASECHK.TRANS64 P1, [R0+URZ+0x80], R5 ;  /* 0x00008005000095a7 */ /* 0x000ea400080210ff */
[----:B--2---:R-:W-:Y:S05]  /*be10*/  @!P1 BRA `(.L_x_49) ;  /* 0xfffffffc00f09947 */ /* 0x004fea000383ffff */
[----:B------:R-:W-:Y:S05]  /*be20*/  BRA `(.L_x_154) ;  /* 0xffffff6c00b47947 */ /* 0x000fea000383ffff */
.L_x_52:
[----:B------:R-:W-:-:S07]  /*be30*/  MOV R0, UR4 ;  /* 0x0000000400007c02 */ /* 0x000fce0008000f00 */
.L_x_155:
[----:B-1----:R1:W2:Y:S02]  /*be40*/  SYNCS.PHASECHK.TRANS64.TRYWAIT P0, [R0+URZ+0x90], R3 ;  /* 0x00009003000075a7 */ /* 0x0022a400080011ff */
[----:B--2---:R-:W-:Y:S05]  /*be50*/  @!P0 NANOSLEEP.SYNCS 0x989680 ;  /* 0x009896800000895d */ /* 0x004fea0003900000 */
[----:B------:R-:W2:Y:S02]  /*be60*/  @!P0 SYNCS.PHASECHK.TRANS64 P0, [R0+URZ+0x90], R3 ;  /* 0x00009003000085a7 */ /* 0x000ea400080010ff */
[----:B--2---:R-:W-:Y:S05]  /*be70*/  @!P0 BRA `(.L_x_155) ;  /* 0xfffffffc00f08947 */ /* 0x004fea000383ffff */
[----:B------:R-:W-:Y:S05]  /*be80*/  BRA `(.L_x_51) ;  /* 0xffffff7000087947 */ /* 0x000fea000383ffff */
.L_x_61:
[----:B-1----:R-:W-:-:S04]  /*be90*/  MOV R5, UR5 ;  /* 0x0000000500057c02 */ /* 0x002fc80008000f00 */
[----:B------:R1:W2:Y:S03]  /*bea0*/  SYNCS.PHASECHK.TRANS64.TRYWAIT P0, [R5+URZ+0x8], R6 ;  /* 0x00000806050075a7 */ /* 0x0002a600080011ff */
[----:B--2---:R-:W-:Y:S05]  /*beb0*/  @!P0 NANOSLEEP.SYNCS 0x989680 ;  /* 0x009896800000895d */ /* 0x004fea0003900000 */
[----:B------:R-:W2:Y:S02]  /*bec0*/  @!P0 SYNCS.PHASECHK.TRANS64 P0, [R5+URZ+0x8], R6 ;  /* 0x00000806050085a7 */ /* 0x000ea400080010ff */
[----:B--2---:R-:W-:Y:S05]  /*bed0*/  @!P0 BRA `(.L_x_61) ;  /* 0xfffffffc00ec8947 */ /* 0x004fea000383ffff */
[----:B------:R-:W-:Y:S05]  /*bee0*/  BRA `(.L_x_60) ;  /* 0xffffff7000bc7947 */ /* 0x000fea000383ffff */
.L_x_63:
[----:B------:R-:W-:Y:S01]  /*bef0*/  BSSY B0, `(.L_x_156) ;  /* 0x0000006000007945 */ /* 0x000fe20003800000 */
[----:B------:R-:W-:-:S07]  /*bf00*/  MOV R15, 0xffffffff ;  /* 0xffffffff000f7802 */ /* 0x000fce0000000f00 */
[----:B-1---5:R-:W-:Y:S05]  /*bf10*/  WARPSYNC.COLLECTIVE R15, `(.L_x_157) ;  /* 0x000000000f0c7348 */ /* 0x022fea0003c00000 */
[----:B------:R-:W-:Y:S02]  /*bf20*/  ELECT P6, UR79, PT ;  /* 0x00000000004f782f */ /* 0x000fe400038c0000 */
[----:B------:R-:W-:Y:S01]  /*bf30*/  MOV R14, UR79 ;  /* 0x0000004f000e7c02 */ /* 0x000fe20008000f00 */
[----:B-1---5:R-:W-:Y:S10]  /*bf40*/  ENDCOLLECTIVE ;  /* 0x000000000000791b */ /* 0x022ff40003800000 */
.L_x_157:
[----:B------:R-:W-:Y:S05]  /*bf50*/  BSYNC B0 ;  /* 0x0000000000007941 */ /* 0x000fea0003800000 */
.L_x_156:
[----:B------:R-:W-:Y:S01]  /*bf60*/  PLOP3.LUT P0, PT, P6, PT, PT, 0x80, 0x8 ;  /* 0x000000000008781c */ /* 0x000fe2000370f070 */
[----:B------:R-:W-:-:S12]  /*bf70*/  BRA `(.L_x_158) ;  /* 0xffffff7000e87947 */ /* 0x000fd8000383ffff */
.L_x_65:
[----:B-1----:R-:W-:-:S04]  /*bf80*/  MOV R3, UR5 ;  /* 0x0000000500037c02 */ /* 0x002fc80008000f00 */
[----:B------:R1:W2:Y:S03]  /*bf90*/  SYNCS.PHASECHK.TRANS64.TRYWAIT P0, [R3+URZ+0x8], R4 ;  /* 0x00000804030075a7 */ /* 0x0002a600080011ff */
[----:B--2---:R-:W-:Y:S05]  /*bfa0*/  @!P0 NANOSLEEP.SYNCS 0x989680 ;  /* 0x009896800000895d */ /* 0x004fea0003900000 */
[----:B------:R-:W2:Y:S02]  /*bfb0*/  @!P0 SYNCS.PHASECHK.TRANS64 P0, [R3+URZ+0x8], R4 ;  /* 0x00000804030085a7 */ /* 0x000ea400080010ff */
[----:B--2---:R-:W-:Y:S05]  /*bfc0*/  @!P0 BRA `(.L_x_65) ;  /* 0xfffffffc00ec8947 */ /* 0x004fea000383ffff */
[----:B------:R-:W-:Y:S05]  /*bfd0*/  BRA `(.L_x_64) ;  /* 0xffffff7000ec7947 */ /* 0x000fea000383ffff */
.L_x_66:
[----:B-1----:R1:W2:Y:S02]  /*bfe0*/  SYNCS.PHASECHK.TRANS64.TRYWAIT P0, [R0+URZ+0x80], R5 ;  /* 0x00008005000075a7 */ /* 0x0022a400080011ff */
[----:B--2---:R-:W-:Y:S05]  /*bff0*/  @!P0 NANOSLEEP.SYNCS 0x989680 ;  /* 0x009896800000895d */ /* 0x004fea0003900000 */
[----:B------:R-:W2:Y:S02]  /*c000*/  @!P0 SYNCS.PHASECHK.TRANS64 P0, [R0+URZ+0x80], R5 ;  /* 0x00008005000085a7 */ /* 0x000ea400080010ff */
[----:B--2---:R-:W-:Y:S05]  /*c010*/  @!P0 BRA `(.L_x_66) ;  /* 0xfffffffc00f08947 */ /* 0x004fea000383ffff */
[----:B------:R-:W-:Y:S05]  /*c020*/  BRA `(.L_x_159) ;  /* 0xffffff7400c07947 */ /* 0x000fea000383ffff */
.L_x_68:
[----:B------:R-:W-:-:S07]  /*c030*/  MOV R0, UR19 ;  /* 0x0000001300007c02 */ /* 0x000fce0008000f00 */
.L_x_160:
[----:B-1----:R1:W2:Y:S02]  /*c040*/  SYNCS.PHASECHK.TRANS64.TRYWAIT P0, [R0+URZ+0xb0], R5 ;  /* 0x0000b005000075a7 */ /* 0x0022a400080011ff */
[----:B--2---:R-:W-:Y:S05]  /*c050*/  @!P0 NANOSLEEP.SYNCS 0x989680 ;  /* 0x009896800000895d */ /* 0x004fea0003900000 */
[----:B------:R-:W2:Y:S02]  /*c060*/  @!P0 SYNCS.PHASECHK.TRANS64 P0, [R0+URZ+0xb0], R5 ;  /* 0x0000b005000085a7 */ /* 0x000ea400080010ff */
[----:B--2---:R-:W-:Y:S05]  /*c070*/  @!P0 BRA `(.L_x_160) ;  /* 0xfffffffc00f08947 */ /* 0x004fea000383ffff */
[----:B------:R-:W-:Y:S05]  /*c080*/  BRA `(.L_x_161) ;  /* 0xffffff7800087947 */ /* 0x000fea000383ffff */
.L_x_71:
[----:B------:R-:W-:Y:S07]  /*c090*/  MOV R0, UR6 ;  /* 0x0000000600007c02 */ /* 0x000fee0008000f00 */
.L_x_162:
[----:B-1----:R1:W2:Y:S02]  /*c0a0*/  SYNCS.PHASECHK.TRANS64.TRYWAIT P0, [R0+URZ], R5 ;  /* 0x00000005000075a7 */ /* 0x0022a400080011ff */
[----:B--2---:R-:W-:Y:S05]  /*c0b0*/  @!P0 NANOSLEEP.SYNCS 0x989680 ;  /* 0x009896800000895d */ /* 0x004fea0003900000 */
[----:B------:R-:W2:Y:S02]  /*c0c0*/  @!P0 SYNCS.PHASECHK.TRANS64 P0, [R0+URZ], R5 ;  /* 0x00000005000085a7 */ /* 0x000ea400080010ff */
[----:B--2---:R-:W-:Y:S05]  /*c0d0*/  @!P0 BRA `(.L_x_162) ;  /* 0xfffffffc00f08947 */ /* 0x004fea000383ffff */
[----:B------:R-:W-:Y:S05]  /*c0e0*/  BRA `(.L_x_70) ;  /* 0xffffff7800207947 */ /* 0x000fea000383ffff */
.L_x_75:
[----:B-1----:R-:W-:-:S07]  /*c0f0*/  MOV R0, UR4 ;  /* 0x0000000400007c02 */ /* 0x002fce0008000f00 */
.L_x_163:
[----:B-1----:R1:W2:Y:S02]  /*c100*/  SYNCS.PHASECHK.TRANS64.TRYWAIT P0, [R0+URZ], R3 ;  /* 0x00000003000075a7 */ /* 0x0022a400080011ff */
[----:B--2---:R-:W-:Y:S05]  /*c110*/  @!P0 NANOSLEEP.SYNCS 0x989680 ;  /* 0x009896800000895d */ /* 0x004fea0003900000 */
[----:B------:R-:W2:Y:S02]  /*c120*/  @!P0 SYNCS.PHASECHK.TRANS64 P0, [R0+URZ], R3 ;  /* 0x00000003000085a7 */ /* 0x000ea400080010ff */
[----:B--2---:R-:W-:Y:S05]  /*c130*/  @!P0 BRA `(.L_x_163) ;  /* 0xfffffffc00f08947 */ /* 0x004fea000383ffff */
[----:B------:R-:W-:Y:S05]  /*c140*/  BRA `(.L_x_164) ;  /* 0xffffff7800d87947 */ /* 0x000fea000383ffff */
.L_x_78:
[----:B------:R-:W-:-:S07]  /*c150*/  MOV R0, UR13 ;  /* 0x0000000d00007c02 */ /* 0x000fce0008000f00 */
.L_x_165:
[----:B-1----:R1:W2:Y:S02]  /*c160*/  SYNCS.PHASECHK.TRANS64.TRYWAIT P1, [R0+URZ+0xe0], R3 ;  /* 0x0000e003000075a7 */ /* 0x0022a400080211ff */
[----:B--2---:R-:W-:Y:S05]  /*c170*/  @!P1 NANOSLEEP.SYNCS 0x989680 ;  /* 0x009896800000995d */ /* 0x004fea0003900000 */
[----:B------:R-:W2:Y:S02]  /*c180*/  @!P1 SYNCS.PHASECHK.TRANS64 P1, [R0+URZ+0xe0], R3 ;  /* 0x0000e003000095a7 */ /* 0x000ea400080210ff */
[----:B--2---:R-:W-:Y:S05]  /*c190*/  @!P1 BRA `(.L_x_165) ;  /* 0xfffffffc00f09947 */ /* 0x004fea000383ffff */
[----:B------:R-:W-:Y:S05]  /*c1a0*/  BRA `(.L_x_166) ;  /* 0xffffff7c00247947 */ /* 0x000fea000383ffff */
.L_x_83:
[----:B--2---:R2:W3:Y:S02]  /*c1b0*/  SYNCS.PHASECHK.TRANS64.TRYWAIT P0, [R12+URZ+0x80], R9 ;  /* 0x000080090c0075a7 */ /* 0x0044e400080011ff */
[----:B---3--:R-:W-:Y:S05]  /*c1c0*/  @!P0 NANOSLEEP.SYNCS 0x989680 ;  /* 0x009896800000895d */ /* 0x008fea0003900000 */
[----:B------:R-:W3:Y:S02]  /*c1d0*/  @!P0 SYNCS.PHASECHK.TRANS64 P0, [R12+URZ+0x80], R9 ;  /* 0x000080090c0085a7 */ /* 0x000ee400080010ff */
[----:B---3--:R-:W-:Y:S05]  /*c1e0*/  @!P0 BRA `(.L_x_83) ;  /* 0xfffffffc00f08947 */ /* 0x008fea000383ffff */
[----:B------:R-:W-:Y:S05]  /*c1f0*/  BRA `(.L_x_167) ;  /* 0xffffff80004c7947 */ /* 0x000fea000383ffff */
.L_x_86:
[----:B------:R-:W-:Y:S07]  /*c200*/  MOV R0, UR21 ;  /* 0x0000001500007c02 */ /* 0x000fee0008000f00 */
.L_x_168:
[----:B--2---:R2:W3:Y:S02]  /*c210*/  SYNCS.PHASECHK.TRANS64.TRYWAIT P2, [R0+URZ+0x78], R11 ;  /* 0x0000780b000075a7 */ /* 0x0044e400080411ff */
[----:B---3--:R-:W-:Y:S05]  /*c220*/  @!P2 NANOSLEEP.SYNCS 0x989680 ;  /* 0x009896800000a95d */ /* 0x008fea0003900000 */
[----:B------:R-:W3:Y:S02]  /*c230*/  @!P2 SYNCS.PHASECHK.TRANS64 P2, [R0+URZ+0x78], R11 ;  /* 0x0000780b0000a5a7 */ /* 0x000ee400080410ff */
[----:B---3--:R-:W-:Y:S05]  /*c240*/  @!P2 BRA `(.L_x_168) ;  /* 0xfffffffc00f0a947 */ /* 0x008fea000383ffff */
[----:B------:R-:W-:Y:S05]  /*c250*/  BRA `(.L_x_85) ;  /* 0xffffff8400b47947 */ /* 0x000fea000383ffff */
.L_x_89:
[----:B--2---:R-:W-:Y:S07]  /*c260*/  MOV R0, UR21 ;  /* 0x0000001500007c02 */ /* 0x004fee0008000f00 */
.L_x_169:
[----:B--2---:R2:W3:Y:S02]  /*c270*/  SYNCS.PHASECHK.TRANS64.TRYWAIT P0, [R0+URZ+0x50], R9 ;  /* 0x00005009000075a7 */ /* 0x0044e400080011ff */
[----:B---3--:R-:W-:Y:S05]  /*c280*/  @!P0 NANOSLEEP.SYNCS 0x989680 ;  /* 0x009896800000895d */ /* 0x008fea0003900000 */
[----:B------:R-:W3:Y:S02]  /*c290*/  @!P0 SYNCS.PHASECHK.TRANS64 P0, [R0+URZ+0x50], R9 ;  /* 0x00005009000085a7 */ /* 0x000ee400080010ff */
[----:B---3--:R-:W-:Y:S05]  /*c2a0*/  @!P0 BRA `(.L_x_169) ;  /* 0xfffffffc00f08947 */ /* 0x008fea000383ffff */
[----:B------:R-:W-:Y:S05]  /*c2b0*/  BRA `(.L_x_170) ;  /* 0xffffff8800107947 */ /* 0x000fea000383ffff */
.L_x_90:
[----:B------:R-:W-:Y:S07]  /*c2c0*/  MOV R0, UR21 ;  /* 0x0000001500007c02 */ /* 0x000fee0008000f00 */
.L_x_171:
[----:B--2---:R2:W3:Y:S02]  /*c2d0*/  SYNCS.PHASECHK.TRANS64.TRYWAIT P0, [R0+URZ+0x58], R9 ;  /* 0x00005809000075a7 */ /* 0x0044e400080011ff */
[----:B---3--:R-:W-:Y:S05]  /*c2e0*/  @!P0 NANOSLEEP.SYNCS 0x989680 ;  /* 0x009896800000895d */ /* 0x008fea0003900000 */
[----:B------:R-:W3:Y:S02]  /*c2f0*/  @!P0 SYNCS.PHASECHK.TRANS64 P0, [R0+URZ+0x58], R9 ;  /* 0x00005809000085a7 */ /* 0x000ee400080010ff */
[----:B---3--:R-:W-:Y:S05]  /*c300*/  @!P0 BRA `(.L_x_171) ;  /* 0xfffffffc00f08947 */ /* 0x008fea000383ffff */
[----:B------:R-:W-:Y:S05]  /*c310*/  BRA `(.L_x_172) ;  /* 0xffffff88004c7947 */ /* 0x000fea000383ffff */
.L_x_91:
[----:B------:R-:W-:Y:S07]  /*c320*/  MOV R0, UR21 ;  /* 0x0000001500007c02 */ /* 0x000fee0008000f00 */
.L_x_173:
[----:B--2---:R2:W3:Y:S02]  /*c330*/  SYNCS.PHASECHK.TRANS64.TRYWAIT P0, [R0+URZ+0x60], R9 ;  /* 0x00006009000075a7 */ /* 0x0044e400080011ff */
[----:B---3--:R-:W-:Y:S05]  /*c340*/  @!P0 NANOSLEEP.SYNCS 0x989680 ;  /* 0x009896800000895d */ /* 0x008fea0003900000 */
[----:B------:R-:W3:Y:S02]  /*c350*/  @!P0 SYNCS.PHASECHK.TRANS64 P0, [R0+URZ+0x60], R9 ;  /* 0x00006009000085a7 */ /* 0x000ee400080010ff */
[----:B---3--:R-:W-:Y:S05]  /*c360*/  @!P0 BRA `(.L_x_173) ;  /* 0xfffffffc00f08947 */ /* 0x008fea000383ffff */
[----:B------:R-:W-:Y:S05]  /*c370*/  BRA `(.L_x_174) ;  /* 0xffffff8800947947 */ /* 0x000fea000383ffff */
.L_x_92:
[----:B------:R-:W-:Y:S07]  /*c380*/  MOV R0, UR21 ;  /* 0x0000001500007c02 */ /* 0x000fee0008000f00 */
.L_x_175:
[----:B--2---:R2:W3:Y:S02]  /*c390*/  SYNCS.PHASECHK.TRANS64.TRYWAIT P0, [R0+URZ+0x68], R9 ;  /* 0x00006809000075a7 */ /* 0x0044e400080011ff */
[----:B---3--:R-:W-:Y:S05]  /*c3a0*/  @!P0 NANOSLEEP.SYNCS 0x989680 ;  /* 0x009896800000895d */ /* 0x008fea0003900000 */
[----:B------:R-:W3:Y:S02]  /*c3b0*/  @!P0 SYNCS.PHASECHK.TRANS64 P0, [R0+URZ+0x68], R9 ;  /* 0x00006809000085a7 */ /* 0x000ee400080010ff */
[----:B---3--:R-:W-:Y:S05]  /*c3c0*/  @!P0 BRA `(.L_x_175) ;  /* 0xfffffffc00f08947 */ /* 0x008fea000383ffff */
[----:B------:R-:W-:Y:S05]  /*c3d0*/  BRA `(.L_x_176) ;  /* 0xffffff8800d87947 */ /* 0x000fea000383ffff */
.L_x_94:
[----:B------:R-:W-:-:S07]  /*c3e0*/  MOV R0, UR21 ;  /* 0x0000001500007c02 */ /* 0x000fce0008000f00 */
.L_x_177:
[----:B---3--:R3:W4:Y:S02]  /*c3f0*/  SYNCS.PHASECHK.TRANS64.TRYWAIT P0, [R0+URZ+0x50], R3 ;  /* 0x00005003000075a7 */ /* 0x00872400080011ff */
[----:B----4-:R-:W-:Y:S05]  /*c400*/  @!P0 NANOSLEEP.SYNCS 0x989680 ;  /* 0x009896800000895d */ /* 0x010fea0003900000 */
[----:B------:R-:W4:Y:S02]  /*c410*/  @!P0 SYNCS.PHASECHK.TRANS64 P0, [R0+URZ+0x50], R3 ;  /* 0x00005003000085a7 */ /* 0x000f2400080010ff */
[----:B----4-:R-:W-:Y:S05]  /*c420*/  @!P0 BRA `(.L_x_177) ;  /* 0xfffffffc00f08947 */ /* 0x010fea000383ffff */
[----:B------:R-:W-:Y:S05]  /*c430*/  BRA `(.L_x_178) ;  /* 0xffffff8c00507947 */ /* 0x000fea000383ffff */
.L_x_95:
[----:B---3--:R-:W-:-:S07]  /*c440*/  MOV R0, UR21 ;  /* 0x0000001500007c02 */ /* 0x008fce0008000f00 */
.L_x_179:
[----:B---3--:R3:W4:Y:S02]  /*c450*/  SYNCS.PHASECHK.TRANS64.TRYWAIT P0, [R0+URZ+0x58], R3 ;  /* 0x00005803000075a7 */ /* 0x00872400080011ff */
[----:B----4-:R-:W-:Y:S05]  /*c460*/  @!P0 NANOSLEEP.SYNCS 0x989680 ;  /* 0x009896800000895d */ /* 0x010fea0003900000 */
[----:B------:R-:W4:Y:S02]  /*c470*/  @!P0 SYNCS.PHASECHK.TRANS64 P0, [R0+URZ+0x58], R3 ;  /* 0x00005803000085a7 */ /* 0x000f2400080010ff */
[----:B----4-:R-:W-:Y:S05]  /*c480*/  @!P0 BRA `(.L_x_179) ;  /* 0xfffffffc00f08947 */ /* 0x010fea000383ffff */
[----:B------:R-:W-:Y:S05]  /*c490*/  BRA `(.L_x_180) ;  /* 0xffffff8c00407947 */ /* 0x000fea000383ffff */
.L_x_96:
[----:B---3--:R-:W-:-:S07]  /*c4a0*/  MOV R0, UR21 ;  /* 0x0000001500007c02 */ /* 0x008fce0008000f00 */
.L_x_181:
[----:B---3--:R3:W4:Y:S02]  /*c4b0*/  SYNCS.PHASECHK.TRANS64.TRYWAIT P0, [R0+URZ+0x60], R3 ;  /* 0x00006003000075a7 */ /* 0x00872400080011ff */
[----:B----4-:R-:W-:Y:S05]  /*c4c0*/  @!P0 NANOSLEEP.SYNCS 0x989680 ;  /* 0x009896800000895d */ /* 0x010fea0003900000 */
[----:B------:R-:W4:Y:S02]  /*c4d0*/  @!P0 SYNCS.PHASECHK.TRANS64 P0, [R0+URZ+0x60], R3 ;  /* 0x00006003000085a7 */ /* 0x000f2400080010ff */
[----:B----4-:R-:W-:Y:S05]  /*c4e0*/  @!P0 BRA `(.L_x_181) ;  /* 0xfffffffc00f08947 */ /* 0x010fea000383ffff */
[----:B------:R-:W-:Y:S05]  /*c4f0*/  BRA `(.L_x_182) ;  /* 0xffffff8c00307947 */ /* 0x000fea000383ffff */
.L_x_98:
[----:B-1----:R1:W2:Y:S02]  /*c500*/  SYNCS.PHASECHK.TRANS64.TRYWAIT P0, [R3+URZ+0x80], R0 ;  /* 0x00008000030075a7 */ /* 0x0022a400080011ff */
[----:B--2---:R-:W-:Y:S05]  /*c510*/  @!P0 NANOSLEEP.SYNCS 0x989680 ;  /* 0x009896800000895d */ /* 0x004fea0003900000 */
[----:B------:R-:W2:Y:S02]  /*c520*/  @!P0 SYNCS.PHASECHK.TRANS64 P0, [R3+URZ+0x80], R0 ;  /* 0x00008000030085a7 */ /* 0x000ea400080010ff */
[----:B--2---:R-:W-:Y:S05]  /*c530*/  @!P0 BRA `(.L_x_98) ;  /* 0xfffffffc00f08947 */ /* 0x004fea000383ffff */
[----:B------:R-:W-:Y:S05]  /*c540*/  BRA `(.L_x_183) ;  /* 0xffffff8c00f87947 */ /* 0x000fea000383ffff */
.L_x_109:
[----:B-1----:R1:W2:Y:S02]  /*c550*/  SYNCS.PHASECHK.TRANS64.TRYWAIT P1, [R3+URZ+0x30], R0 ;  /* 0x00003000030075a7 */ /* 0x0022a400080211ff */
[----:B--2---:R-:W-:Y:S05]  /*c560*/  @!P1 NANOSLEEP.SYNCS 0x989680 ;  /* 0x009896800000995d */ /* 0x004fea0003900000 */
[----:B------:R-:W2:Y:S02]  /*c570*/  @!P1 SYNCS.PHASECHK.TRANS64 P1, [R3+URZ+0x30], R0 ;  /* 0x00003000030095a7 */ /* 0x000ea400080210ff */
[----:B--2---:R-:W-:Y:S05]  /*c580*/  @!P1 BRA `(.L_x_109) ;  /* 0xfffffffc00f09947 */ /* 0x004fea000383ffff */
[----:B------:R-:W-:Y:S05]  /*c590*/  BRA `(.L_x_108) ;  /* 0xffffff9c00787947 */ /* 0x000fea000383ffff */
.L_x_111:
[----:B--2---:R2:W4:Y:S02]  /*c5a0*/  SYNCS.PHASECHK.TRANS64.TRYWAIT P0, [R163+URZ+0xa0], R2 ;  /* 0x0000a002a30075a7 */ /* 0x00452400080011ff */
[----:B----4-:R-:W-:Y:S05]  /*c5b0*/  @!P0 NANOSLEEP.SYNCS 0x989680 ;  /* 0x009896800000895d */ /* 0x010fea0003900000 */
[----:B------:R-:W4:Y:S02]  /*c5c0*/  @!P0 SYNCS.PHASECHK.TRANS64 P0, [R163+URZ+0xa0], R2 ;  /* 0x0000a002a30085a7 */ /* 0x000f2400080010ff */
[----:B----4-:R-:W-:Y:S05]  /*c5d0*/  @!P0 BRA `(.L_x_111) ;  /* 0xfffffffc00f08947 */ /* 0x010fea000383ffff */
[----:B------:R-:W-:Y:S05]  /*c5e0*/  BRA `(.L_x_110) ;  /* 0xffffff9c00d47947 */ /* 0x000fea000383ffff */
.L_x_120:
[----:B--2---:R2:W3:Y:S02]  /*c5f0*/  SYNCS.PHASECHK.TRANS64.TRYWAIT P0, [R191+URZ+0x30], R0 ;  /* 0x00003000bf0075a7 */ /* 0x0044e400080011ff */
[----:B---3--:R-:W-:Y:S05]  /*c600*/  @!P0 NANOSLEEP.SYNCS 0x989680 ;  /* 0x009896800000895d */ /* 0x008fea0003900000 */
[----:B------:R-:W3:Y:S02]  /*c610*/  @!P0 SYNCS.PHASECHK.TRANS64 P0, [R191+URZ+0x30], R0 ;  /* 0x00003000bf0085a7 */ /* 0x000ee400080010ff */
[----:B---3--:R-:W-:Y:S05]  /*c620*/  @!P0 BRA `(.L_x_120) ;  /* 0xfffffffc00f08947 */ /* 0x008fea000383ffff */
[----:B------:R-:W-:Y:S05]  /*c630*/  BRA `(.L_x_119) ;  /* 0xffffffb000e07947 */ /* 0x000fea000383ffff */
.L_x_129:
[----:B--2---:R2:W3:Y:S02]  /*c640*/  SYNCS.PHASECHK.TRANS64.TRYWAIT P0, [R0+URZ+0x30], R7 ;  /* 0x00003007000075a7 */ /* 0x0044e400080011ff */
[----:B---3--:R-:W-:Y:S05]  /*c650*/  @!P0 NANOSLEEP.SYNCS 0x989680 ;  /* 0x009896800000895d */ /* 0x008fea0003900000 */
[----:B------:R-:W3:Y:S02]  /*c660*/  @!P0 SYNCS.PHASECHK.TRANS64 P0, [R0+URZ+0x30], R7 ;  /* 0x00003007000085a7 */ /* 0x000ee400080010ff */
[----:B---3--:R-:W-:Y:S05]  /*c670*/  @!P0 BRA `(.L_x_129) ;  /* 0xfffffffc00f08947 */ /* 0x008fea000383ffff */
[----:B------:R-:W-:Y:S05]  /*c680*/  BRA `(.L_x_128) ;  /* 0xffffffc800387947 */ /* 0x000fea000383ffff */
.L_x_138:
[----:B--2---:R2:W3:Y:S02]  /*c690*/  SYNCS.PHASECHK.TRANS64.TRYWAIT P0, [R0+URZ+0x30], R5 ;  /* 0x00003005000075a7 */ /* 0x0044e400080011ff */
[----:B---3--:R-:W-:Y:S05]  /*c6a0*/  @!P0 NANOSLEEP.SYNCS 0x989680 ;  /* 0x009896800000895d */ /* 0x008fea0003900000 */
[----:B------:R-:W3:Y:S02]  /*c6b0*/  @!P0 SYNCS.PHASECHK.TRANS64 P0, [R0+URZ+0x30], R5 ;  /* 0x00003005000085a7 */ /* 0x000ee400080010ff */
[----:B---3--:R-:W-:Y:S05]  /*c6c0*/  @!P0 BRA `(.L_x_138) ;  /* 0xfffffffc00f08947 */ /* 0x008fea000383ffff */
[----:B------:R-:W-:Y:S05]  /*c6d0*/  BRA `(.L_x_137) ;  /* 0xffffffdc009c7947 */ /* 0x000fea000383ffff */
        .weak           $__internal_0_$__cuda_sm10x_tcgen05_guardrail_trap_col_being_dealloced_not_returned_by_alloc
        .type           $__internal_0_$__cuda_sm10x_tcgen05_guardrail_trap_col_being_dealloced_not_returned_by_alloc,@function
        .size           $__internal_0_$__cuda_sm10x_tcgen05_guardrail_trap_col_being_dealloced_not_returned_by_alloc,($__internal_1_$__cuda_sm10x_tcgen05_guardrail_trap_phase_invalid_during_alloc - $__internal_0_$__cuda_sm10x_tcgen05_guardrail_trap_col_being_dealloced_not_returned_by_alloc)
$__internal_0_$__cuda_sm10x_tcgen05_guardrail_trap_col_being_dealloced_not_returned_by_alloc:
[----:B------:R-:W-:Y:S05]  /*c6e0*/  BPT.TRAP 0x1 ;  /* 0x000000040000795c */ /* 0x000fea0000300000 */
[----:B------:R-:W-:-:S04]  /*c6f0*/  HFMA2 R3, -RZ, RZ, 0, 0 ;  /* 0x00000000ff037431 */ /* 0x000fc800000001ff */
[----:B------:R-:W-:Y:S05]  /*c700*/  RET.REL.NODEC R2 `(_ZN7cutlass13device_kernelINS_4gemm6kernel13GemmUniversalIN4cute5tupleIJiiiiEEENS1_10collective13CollectiveMmaINS1_35MainloopSm100TmaUmmaWarpSpecializedILi3ELi2ELi2ENS5_IJNS4_1CILi2EEESB_NSA_ILi1EEEEEEEENS5_IJNSA_ILi256EEESF_NSA_ILi32EEEEEENS_12float_e4m3_tENS5_IJlSC_lEEESI_SJ_NS4_8TiledMMAINS4_8MMA_AtomIJNS4_10MMA_TraitsINS4_25SM100_MMA_F8F6F4_2x1SM_SSEJSI_SI_fSF_SF_NS4_17integral_constantINS4_4UMMA5MajorELSQ_0EEESR_NSO_INSP_7ScaleInELSS_0EEEST_EEEEEENS4_6LayoutINS5_IJSC_SC_SC_EEENS5_IJNSA_ILi0EEESY_SY_EEEEENS5_IJNS4_10UnderscoreES11_S11_EEEEENS4_28SM100_TMA_2SM_LOAD_MULTICASTENS4_14ComposedLayoutINS4_7SwizzleILi1ELi4ELi3EEENS4_18smem_ptr_flag_bitsILi8EEENSW_INS5_IJNSA_ILi8EEESG_EEENS5_IJSG_SC_EEEEEEEvNS4_8identityENS4_18SM100_TMA_2SM_LOADES1E_vS1F_EENS_8epilogue10collective18CollectiveEpilogueINS1I_23Sm100TmaWarpSpecializedILi4ELi2ELi64ELb0ELb0EEEJNS5_IJNSA_ILi128EEESF_SG_EEENS5_IJNSW_IS1N_SC_EENSW_INSA_ILi64EEESC_EEEEESI_SJ_SI_SJ_NS1I_6fusion15FusionCallbacksIS1M_NS1T_17LinearCombinationISI_fSI_fLNS_15FloatRoundStyleE2EEES1O_S1S_JEEENS4_5SM1004TMEM4LOAD26SM100_TMEM_LOAD_32dp32b64xENS4_13SM90_TMA_LOADENS15_INS16_ILi2ELi4ELi3EEES19_NSW_INS5_IJS1A_S1Q_EEENS5_IJS1Q_SC_EEEEEEENS4_39AutoVectorizingCopyWithAssumedAlignmentILi128EEENS4_14SM90_TMA_STOREES28_S2A_S2A_EEEvvEEEEvNT_6ParamsE) ;  /* 0xffffff38023c7950 */ /* 0x000fea0003c3ffff */
        .weak           $__internal_1_$__cuda_sm10x_tcgen05_guardrail_trap_phase_invalid_during_alloc
        .type           $__internal_1_$__cuda_sm10x_tcgen05_guardrail_trap_phase_invalid_during_alloc,@function
        .size           $__internal_1_$__cuda_sm10x_tcgen05_guardrail_trap_phase_invalid_during_alloc,($__internal_2_$__cuda_sm10x_tcgen05_guardrail_trap_unallocated_columns_being_dealloced - $__internal_1_$__cuda_sm10x_tcgen05_guardrail_trap_phase_invalid_during_alloc)
$__internal_1_$__cuda_sm10x_tcgen05_guardrail_trap_phase_invalid_during_alloc:
[----:B------:R-:W-:Y:S05]  /*c710*/  BPT.TRAP 0x1 ;  /* 0x000000040000795c */ /* 0x000fea0000300000 */
[----:B------:R-:W-:-:S04]  /*c720*/  MOV R5, 0x0 ;  /* 0x0000000000057802 */ /* 0x000fc80000000f00 */
[----:B------:R-:W-:Y:S05]  /*c730*/  RET.REL.NODEC R4 `(_ZN7cutlass13device_kernelINS_4gemm6kernel13GemmUniversalIN4cute5tupleIJiiiiEEENS1_10collective13CollectiveMmaINS1_35MainloopSm100TmaUmmaWarpSpecializedILi3ELi2ELi2ENS5_IJNS4_1CILi2EEESB_NSA_ILi1EEEEEEEENS5_IJNSA_ILi256EEESF_NSA_ILi32EEEEEENS_12float_e4m3_tENS5_IJlSC_lEEESI_SJ_NS4_8TiledMMAINS4_8MMA_AtomIJNS4_10MMA_TraitsINS4_25SM100_MMA_F8F6F4_2x1SM_SSEJSI_SI_fSF_SF_NS4_17integral_constantINS4_4UMMA5MajorELSQ_0EEESR_NSO_INSP_7ScaleInELSS_0EEEST_EEEEEENS4_6LayoutINS5_IJSC_SC_SC_EEENS5_IJNSA_ILi0EEESY_SY_EEEEENS5_IJNS4_10UnderscoreES11_S11_EEEEENS4_28SM100_TMA_2SM_LOAD_MULTICASTENS4_14ComposedLayoutINS4_7SwizzleILi1ELi4ELi3EEENS4_18smem_ptr_flag_bitsILi8EEENSW_INS5_IJNSA_ILi8EEESG_EEENS5_IJSG_SC_EEEEEEEvNS4_8identityENS4_18SM100_TMA_2SM_LOADES1E_vS1F_EENS_8epilogue10collective18CollectiveEpilogueINS1I_23Sm100TmaWarpSpecializedILi4ELi2ELi64ELb0ELb0EEEJNS5_IJNSA_ILi128EEESF_SG_EEENS5_IJNSW_IS1N_SC_EENSW_INSA_ILi64EEESC_EEEEESI_SJ_SI_SJ_NS1I_6fusion15FusionCallbacksIS1M_NS1T_17LinearCombinationISI_fSI_fLNS_15FloatRoundStyleE2EEES1O_S1S_JEEENS4_5SM1004TMEM4LOAD26SM100_TMEM_LOAD_32dp32b64xENS4_13SM90_TMA_LOADENS15_INS16_ILi2ELi4ELi3EEES19_NSW_INS5_IJS1A_S1Q_EEENS5_IJS1Q_SC_EEEEEEENS4_39AutoVectorizingCopyWithAssumedAlignmentILi128EEENS4_14SM90_TMA_STOREES28_S2A_S2A_EEEvvEEEEvNT_6ParamsE) ;  /* 0xffffff3804307950 */ /* 0x000fea0003c3ffff */
        .weak           $__internal_2_$__cuda_sm10x_tcgen05_guardrail_trap_unallocated_columns_being_dealloced
        .type           $__internal_2_$__cuda_sm10x_tcgen05_guardrail_trap_unallocated_columns_being_dealloced,@function
        .size           $__internal_2_$__cuda_sm10x_tcgen05_guardrail_trap_unallocated_columns_being_dealloced,(.L_x_185 - $__internal_2_$__cuda_sm10x_tcgen05_guardrail_trap_unallocated_columns_being_dealloced)
$__internal_2_$__cuda_sm10x_tcgen05_guardrail_trap_unallocated_columns_being_dealloced:
[----:B------:R-:W-:Y:S05]  /*c740*/  BPT.TRAP 0x1 ;  /* 0x000000040000795c */ /* 0x000fea0000300000 */
[----:B------:R-:W-:-:S04]  /*c750*/  HFMA2 R3, -RZ, RZ, 0, 0 ;  /* 0x00000000ff037431 */ /* 0x000fc800000001ff */
[----:B------:R-:W-:Y:S05]  /*c760*/  RET.REL.NODEC R2 `(_ZN7cutlass13device_kernelINS_4gemm6kernel13GemmUniversalIN4cute5tupleIJiiiiEEENS1_10collective13CollectiveMmaINS1_35MainloopSm100TmaUmmaWarpSpecializedILi3ELi2ELi2ENS5_IJNS4_1CILi2EEESB_NSA_ILi1EEEEEEEENS5_IJNSA_ILi256EEESF_NSA_ILi32EEEEEENS_12float_e4m3_tENS5_IJlSC_lEEESI_SJ_NS4_8TiledMMAINS4_8MMA_AtomIJNS4_10MMA_TraitsINS4_25SM100_MMA_F8F6F4_2x1SM_SSEJSI_SI_fSF_SF_NS4_17integral_constantINS4_4UMMA5MajorELSQ_0EEESR_NSO_INSP_7ScaleInELSS_0EEEST_EEEEEENS4_6LayoutINS5_IJSC_SC_SC_EEENS5_IJNSA_ILi0EEESY_SY_EEEEENS5_IJNS4_10UnderscoreES11_S11_EEEEENS4_28SM100_TMA_2SM_LOAD_MULTICASTENS4_14ComposedLayoutINS4_7SwizzleILi1ELi4ELi3EEENS4_18smem_ptr_flag_bitsILi8EEENSW_INS5_IJNSA_ILi8EEESG_EEENS5_IJSG_SC_EEEEEEEvNS4_8identityENS4_18SM100_TMA_2SM_LOADES1E_vS1F_EENS_8epilogue10collective18CollectiveEpilogueINS1I_23Sm100TmaWarpSpecializedILi4ELi2ELi64ELb0ELb0EEEJNS5_IJNSA_ILi128EEESF_SG_EEENS5_IJNSW_IS1N_SC_EENSW_INSA_ILi64EEESC_EEEEESI_SJ_SI_SJ_NS1I_6fusion15FusionCallbacksIS1M_NS1T_17LinearCombinationISI_fSI_fLNS_15FloatRoundStyleE2EEES1O_S1S_JEEENS4_5SM1004TMEM4LOAD26SM100_TMEM_LOAD_32dp32b64xENS4_13SM90_TMA_LOADENS15_INS16_ILi2ELi4ELi3EEES19_NSW_INS5_IJS1A_S1Q_EEENS5_IJS1Q_SC_EEEEEEENS4_39AutoVectorizingCopyWithAssumedAlignmentILi128EEENS4_14SM90_TMA_STOREES28_S2A_S2A_EEEvvEEEEvNT_6ParamsE) ;  /* 0xffffff3802247950 */ /* 0x000fea0003c3ffff */
.L_x_184:
[----:B------:R-:W-:-:S00]  /*c770*/  BRA `(.L_x_184) ;  /* 0xfffffffc00fc7947 */ /* 0x000fc0000383ffff */
[----:B------:R-:W-:-:S00]  /*c780*/  NOP ;  /* 0x0000000000007918 */ /* 0x000fc00000000000 */
[----:B------:R-:W-:-:S00]  /*c790*/  NOP ;  /* 0x0000000000007918 */ /* 0x000fc00000000000 */
[----:B------:R-:W-:-:S00]  /*c7a0*/  NOP ;  /* 0x0000000000007918 */ /* 0x000fc00000000000 */
[----:B------:R-:W-:-:S00]  /*c7b0*/  NOP ;  /* 0x0000000000007918 */ /* 0x000fc00000000000 */
[----:B------:R-:W-:-:S00]  /*c7c0*/  NOP ;  /* 0x0000000000007918 */ /* 0x000fc00000000000 */
[----:B------:R-:W-:-:S00]  /*c7d0*/  NOP ;  /* 0x0000000000007918 */ /* 0x000fc00000000000 */
[----:B------:R-:W-:-:S00]  /*c7e0*/  NOP ;  /* 0x0000000000007918 */ /* 0x000fc00000000000 */
[----:B------:R-:W-:-:S00]  /*c7f0*/  NOP ;  /* 0x0000000000007918 */ /* 0x000fc00000000000 */
.L_x_185:


//--------------------- .nv.global.init           --------------------------
	.section	.nv.global.init,"aw",@progbits
.nv.global.init:
	.type		$str$27,@object
	.size		$str$27,($str$28 - $str$27)
$str$27:
        /*0000*/ 	.byte	0x28, 0x61, 0x64, 0x64, 0x72, 0x65, 0x73, 0x73, 0x20, 0x26, 0x20, 0x6d, 0x61, 0x73, 0x6b, 0x29
        /*0010*/ 	.byte	0x20, 0x3d, 0x3d, 0x20, 0x30, 0x00
	.type		$str$28,@object
	.size		$str$28,($str$26 - $str$28)
$str$28:
        /*0016*/ 	.byte	0x2f, 0x74, 0x6d, 0x70, 0x2f, 0x63, 0x75, 0x74, 0x6c, 0x61, 0x73, 0x73, 0x5f, 0x73, 0x77, 0x65
        /*0026*/ 	.byte	0x65, 0x70, 0x5f, 0x73, 0x72, 0x63, 0x2f, 0x69, 0x6e, 0x63, 0x6c, 0x75, 0x64, 0x65, 0x2f, 0x63
        /*0036*/ 	.byte	0x75, 0x74, 0x65, 0x2f, 0x70, 0x6f, 0x69, 0x6e, 0x74, 0x65, 0x72, 0x5f, 0x66, 0x6c, 0x61, 0x67
        /*0046*/ 	.byte	0x67, 0x65, 0x64, 0x2e, 0x68, 0x70, 0x70, 0x00
	.type		$str$26,@object
	.size		$str$26,($str$25 - $str$26)
$str$26:
        /*004e*/ 	.byte	0x2f, 0x74, 0x6d, 0x70, 0x2f, 0x63, 0x75, 0x74, 0x6c, 0x61, 0x73, 0x73, 0x5f, 0x73, 0x77, 0x65
        /*005e*/ 	.byte	0x65, 0x70, 0x5f, 0x73, 0x72, 0x63, 0x2f, 0x69, 0x6e, 0x63, 0x6c, 0x75, 0x64, 0x65, 0x2f, 0x63
        /*006e*/ 	.byte	0x75, 0x74, 0x65, 0x2f, 0x61, 0x74, 0x6f, 0x6d, 0x2f, 0x63, 0x6f, 0x70, 0x79, 0x5f, 0x74, 0x72
        /*007e*/ 	.byte	0x61, 0x69, 0x74, 0x73, 0x5f, 0x73, 0x6d, 0x31, 0x30, 0x30, 0x2e, 0x68, 0x70, 0x70, 0x00
	.type		$str$25,@object
	.size		$str$25,(__unnamed_1 - $str$25)
$str$25:
        /*008d*/ 	.byte	0x28, 0x28, 0x75, 0x69, 0x6e, 0x74, 0x33, 0x32, 0x5f, 0x74, 0x28, 0x74, 0x68, 0x72, 0x65, 0x61
        /*009d*/ 	.byte	0x64, 0x49, 0x64, 0x78, 0x2e, 0x78, 0x29, 0x20, 0x2f, 0x20, 0x33, 0x32, 0x29, 0x20, 0x25, 0x20
        /*00ad*/ 	.byte	0x34, 0x29, 0x20, 0x3d, 0x3d, 0x20, 0x28, 0x28, 0x28, 0x74, 0x6d, 0x65, 0x6d, 0x5f, 0x61, 0x64
        /*00bd*/ 	.byte	0x64, 0x72, 0x20, 0x3e, 0x3e, 0x20, 0x31, 0x36, 0x29, 0x20, 0x2f, 0x20, 0x33, 0x32, 0x29, 0x20
        /*00cd*/ 	.byte	0x25, 0x20, 0x34, 0x29, 0x00
	.type		__unnamed_1,@object
	.size		__unnamed_1,(__unnamed_2 - __unnamed_1)
__unnamed_1:
        /*00d2*/ 	.byte	0x61, 0x75, 0x74, 0x6f, 0x20, 0x63, 0x75, 0x74, 0x65, 0x3a, 0x3a, 0x61, 0x73, 0x5f, 0x70, 0x6f
        /* <DEDUP_REMOVED lines=24> */
        /*0262*/ 	.byte	0x43, 0x3c, 0x38, 0x31, 0x39, 0x32, 0x3e, 0x3e, 0x3e, 0x3e, 0x5d, 0x00
	.type		__unnamed_2,@object
	.size		__unnamed_2,(__unnamed_3 - __unnamed_2)
__unnamed_2:
        /* <DEDUP_REMOVED lines=26> */
	.type		__unnamed_3,@object
	.size		__unnamed_3,(.L_3 - __unnamed_3)
__unnamed_3:
        /* <DEDUP_REMOVED lines=42> */
        /*06aa*/ 	.byte	0x3e, 0x3e, 0x3e, 0x3e, 0x5d, 0x00
.L_3:


//--------------------- .nv.shared._ZN7cutlass13device_kernelINS_4gemm6kernel13GemmUniversalIN4cute5tupleIJiiiiEEENS1_10collective13CollectiveMmaINS1_35MainloopSm100TmaUmmaWarpSpecializedILi3ELi2ELi2ENS5_IJNS4_1CILi2EEESB_NSA_ILi1EEEEEEEENS5_IJNSA_ILi256EEESF_NSA_ILi32EEEEEENS_12float_e4m3_tENS5_IJlSC_lEEESI_SJ_NS4_8TiledMMAINS4_8MMA_AtomIJNS4_10MMA_TraitsINS4_25SM100_MMA_F8F6F4_2x1SM_SSEJSI_SI_fSF_SF_NS4_17integral_constantINS4_4UMMA5MajorELSQ_0EEESR_NSO_INSP_7ScaleInELSS_0EEEST_EEEEEENS4_6LayoutINS5_IJSC_SC_SC_EEENS5_IJNSA_ILi0EEESY_SY_EEEEENS5_IJNS4_10UnderscoreES11_S11_EEEEENS4_28SM100_TMA_2SM_LOAD_MULTICASTENS4_14ComposedLayoutINS4_7SwizzleILi1ELi4ELi3EEENS4_18smem_ptr_flag_bitsILi8EEENSW_INS5_IJNSA_ILi8EEESG_EEENS5_IJSG_SC_EEEEEEEvNS4_8identityENS4_18SM100_TMA_2SM_LOADES1E_vS1F_EENS_8epilogue10collective18CollectiveEpilogueINS1I_23Sm100TmaWarpSpecializedILi4ELi2ELi64ELb0ELb0EEEJNS5_IJNSA_ILi128EEESF_SG_EEENS5_IJNSW_IS1N_SC_EENSW_INSA_ILi64EEESC_EEEEESI_SJ_SI_SJ_NS1I_6fusion15FusionCallbacksIS1M_NS1T_17LinearCombinationISI_fSI_fLNS_15FloatRoundStyleE2EEES1O_S1S_JEEENS4_5SM1004TMEM4LOAD26SM100_TMEM_LOAD_32dp32b64xENS4_13SM90_TMA_LOADENS15_INS16_ILi2ELi4ELi3EEES19_NSW_INS5_IJS1A_S1Q_EEENS5_IJS1Q_SC_EEEEEEENS4_39AutoVectorizingCopyWithAssumedAlignmentILi128EEENS4_14SM90_TMA_STOREES28_S2A_S2A_EEEvvEEEEvNT_6ParamsE --------------------------
	.section	.nv.shared._ZN7cutlass13device_kernelINS_4gemm6kernel13GemmUniversalIN4cute5tupleIJiiiiEEENS1_10collective13CollectiveMmaINS1_35MainloopSm100TmaUmmaWarpSpecializedILi3ELi2ELi2ENS5_IJNS4_1CILi2EEESB_NSA_ILi1EEEEEEEENS5_IJNSA_ILi256EEESF_NSA_ILi32EEEEEENS_12float_e4m3_tENS5_IJlSC_lEEESI_SJ_NS4_8TiledMMAINS4_8MMA_AtomIJNS4_10MMA_TraitsINS4_25SM100_MMA_F8F6F4_2x1SM_SSEJSI_SI_fSF_SF_NS4_17integral_constantINS4_4UMMA5MajorELSQ_0EEESR_NSO_INSP_7ScaleInELSS_0EEEST_EEEEEENS4_6LayoutINS5_IJSC_SC_SC_EEENS5_IJNSA_ILi0EEESY_SY_EEEEENS5_IJNS4_10UnderscoreES11_S11_EEEEENS4_28SM100_TMA_2SM_LOAD_MULTICASTENS4_14ComposedLayoutINS4_7SwizzleILi1ELi4ELi3EEENS4_18smem_ptr_flag_bitsILi8EEENSW_INS5_IJNSA_ILi8EEESG_EEENS5_IJSG_SC_EEEEEEEvNS4_8identityENS4_18SM100_TMA_2SM_LOADES1E_vS1F_EENS_8epilogue10collective18CollectiveEpilogueINS1I_23Sm100TmaWarpSpecializedILi4ELi2ELi64ELb0ELb0EEEJNS5_IJNSA_ILi128EEESF_SG_EEENS5_IJNSW_IS1N_SC_EENSW_INSA_ILi64EEESC_EEEEESI_SJ_SI_SJ_NS1I_6fusion15FusionCallbacksIS1M_NS1T_17LinearCombinationISI_fSI_fLNS_15FloatRoundStyleE2EEES1O_S1S_JEEENS4_5SM1004TMEM4LOAD26SM100_TMEM_LOAD_32dp32b64xENS4_13SM90_TMA_LOADENS15_INS16_ILi2ELi4ELi3EEES19_NSW_INS5_IJS1A_S1Q_EEENS5_IJS1Q_SC_EEEEEEENS4_39AutoVectorizingCopyWithAssumedAlignmentILi128EEENS4_14SM90_TMA_STOREES28_S2A_S2A_EEEvvEEEEvNT_6ParamsE,"aw",@nobits
	.sectionflags	@""
	.align	16
	.zero		1024


//--------------------- .nv.shared.reserved.0     --------------------------
	.section	.nv.shared.reserved.0,"aw",@nobits
	.weak		__nv_reservedSMEM_offset_0_alias
	.size		__nv_reservedSMEM_offset_0_alias, 0, 64
	.other		__nv_reservedSMEM_offset_0_alias,@"STO_CUDA_RESERVED_SHARED STV_DEFAULT"
__nv_reservedSMEM_offset_0_alias:
	.zero		0
.nv.shared.reserved.0:
	.zero		64
	.weak		__nv_reservedSMEM_tcgen05_partition
	.type		__nv_reservedSMEM_tcgen05_partition,@object
	.size		__nv_reservedSMEM_tcgen05_partition,(.L_0 - __nv_reservedSMEM_tcgen05_partition)
__nv_reservedSMEM_tcgen05_partition:
	.zero		32
.L_0:


//--------------------- .nv.global                --------------------------
	.section	.nv.global,"aw",@nobits
.nv.global:
	.type		_ZN39_INTERNAL_dc96d18d_4_k_cu_72ffb006_90684cute1_E,@object
	.size		_ZN39_INTERNAL_dc96d18d_4_k_cu_72ffb006_90684cute1_E,(_ZN39_INTERNAL_dc96d18d_4_k_cu_72ffb006_90684cuda3std3__45__cpo6cbeginE - _ZN39_INTERNAL_dc96d18d_4_k_cu_72ffb006_90684cute1_E)
_ZN39_INTERNAL_dc96d18d_4_k_cu_72ffb006_90684cute1_E:
	.zero		1
	.type		_ZN39_INTERNAL_dc96d18d_4_k_cu_72ffb006_90684cuda3std3__45__cpo6cbeginE,@object
	.size		_ZN39_INTERNAL_dc96d18d_4_k_cu_72ffb006_90684cuda3std3__45__cpo6cbeginE,(_ZN39_INTERNAL_dc96d18d_4_k_cu_72ffb006_90684cuda3std3__48in_placeE - _ZN39_INTERNAL_dc96d18d_4_k_cu_72ffb006_90684cuda3std3__45__cpo6cbeginE)
_ZN39_INTERNAL_dc96d18d_4_k_cu_72ffb006_90684cuda3std3__45__cpo6cbeginE:
	.zero		1
	.type		_ZN39_INTERNAL_dc96d18d_4_k_cu_72ffb006_90684cuda3std3__48in_placeE,@object
	.size		_ZN39_INTERNAL_dc96d18d_4_k_cu_72ffb006_90684cuda3std3__48in_placeE,(_ZN39_INTERNAL_dc96d18d_4_k_cu_72ffb006_90684cuda3std6ranges3__45__cpo9iter_moveE - _ZN39_INTERNAL_dc96d18d_4_k_cu_72ffb006_90684cuda3std3__48in_placeE)
_ZN39_INTERNAL_dc96d18d_4_k_cu_72ffb006_90684cuda3std3__48in_placeE:
	.zero		1
	.type		_ZN39_INTERNAL_dc96d18d_4_k_cu_72ffb006_90684cuda3std6ranges3__45__cpo9iter_moveE,@object
	.size		_ZN39_INTERNAL_dc96d18d_4_k_cu_72ffb006_90684cuda3std6ranges3__45__cpo9iter_moveE,(_ZN39_INTERNAL_dc96d18d_4_k_cu_72ffb006_90684cuda3std3__45__cpo5beginE - _ZN39_INTERNAL_dc96d18d_4_k_cu_72ffb006_90684cuda3std6ranges3__45__cpo9iter_moveE)
_ZN39_INTERNAL_dc96d18d_4_k_cu_72ffb006_90684cuda3std6ranges3__45__cpo9iter_moveE:
	.zero		1
	.type		_ZN39_INTERNAL_dc96d18d_4_k_cu_72ffb006_90684cuda3std3__45__cpo5beginE,@object
	.size		_ZN39_INTERNAL_dc96d18d_4_k_cu_72ffb006_90684cuda3std3__45__cpo5beginE,(_ZN39_INTERNAL_dc96d18d_4_k_cu_72ffb006_90684cuda3std3__441_GLOBAL__N__dc96d18d_4_k_cu_72ffb006_90686ignoreE - _ZN39_INTERNAL_dc96d18d_4_k_cu_72ffb006_90684cuda3std3__45__cpo5beginE)
_ZN39_INTERNAL_dc96d18d_4_k_cu_72ffb006_90684cuda3std3__45__cpo5beginE:
	.zero		1
	.type		_ZN39_INTERNAL_dc96d18d_4_k_cu_72ffb006_90684cuda3std3__441_GLOBAL__N__dc96d18d_4_k_cu_72ffb006_90686ignoreE,@object
	.size		_ZN39_INTERNAL_dc96d18d_4_k_cu_72ffb006_90684cuda3std3__441_GLOBAL__N__dc96d18d_4_k_cu_72ffb006_90686ignoreE,(_ZN39_INTERNAL_dc96d18d_4_k_cu_72ffb006_90684cute7productE - _ZN39_INTERNAL_dc96d18d_4_k_cu_72ffb006_90684cuda3std3__441_GLOBAL__N__dc96d18d_4_k_cu_72ffb006_90686ignoreE)
_ZN39_INTERNAL_dc96d18d_4_k_cu_72ffb006_90684cuda3std3__441_GLOBAL__N__dc96d18d_4_k_cu_72ffb006_90686ignoreE:
	.zero		1
	.type		_ZN39_INTERNAL_dc96d18d_4_k_cu_72ffb006_90684cute7productE,@object
	.size		_ZN39_INTERNAL_dc96d18d_4_k_cu_72ffb006_90684cute7productE,(_ZN39_INTERNAL_dc96d18d_4_k_cu_72ffb006_90684cuda3std3__45__cpo3endE - _ZN39_INTERNAL_dc96d18d_4_k_cu_72ffb006_90684cute7productE)
_ZN39_INTERNAL_dc96d18d_4_k_cu_72ffb006_90684cute7productE:
	.zero		1
	.type		_ZN39_INTERNAL_dc96d18d_4_k_cu_72ffb006_90684cuda3std3__45__cpo3endE,@object
	.size		_ZN39_INTERNAL_dc96d18d_4_k_cu_72ffb006_90684cuda3std3__45__cpo3endE,(_ZN39_INTERNAL_dc96d18d_4_k_cu_72ffb006_90684cuda3std3__419piecewise_constructE - _ZN39_INTERNAL_dc96d18d_4_k_cu_72ffb006_90684cuda3std3__45__cpo3endE)
_ZN39_INTERNAL_dc96d18d_4_k_cu_72ffb006_90684cuda3std3__45__cpo3endE:
	.zero		1
	.type		_ZN39_INTERNAL_dc96d18d_4_k_cu_72ffb006_90684cuda3std3__419piecewise_constructE,@object
	.size		_ZN39_INTERNAL_dc96d18d_4_k_cu_72ffb006_90684cuda3std3__419piecewise_constructE,(_ZN39_INTERNAL_dc96d18d_4_k_cu_72ffb006_90684cuda3std3__45__cpo4cendE - _ZN39_INTERNAL_dc96d18d_4_k_cu_72ffb006_90684cuda3std3__419piecewise_constructE)
_ZN39_INTERNAL_dc96d18d_4_k_cu_72ffb006_90684cuda3std3__419piecewise_constructE:
	.zero		1
	.type		_ZN39_INTERNAL_dc96d18d_4_k_cu_72ffb006_90684cuda3std3__45__cpo4cendE,@object
	.size		_ZN39_INTERNAL_dc96d18d_4_k_cu_72ffb006_90684cuda3std3__45__cpo4cendE,(_ZN39_INTERNAL_dc96d18d_4_k_cu_72ffb006_90684cuda3std6ranges3__45__cpo4swapE - _ZN39_INTERNAL_dc96d18d_4_k_cu_72ffb006_90684cuda3std3__45__cpo4cendE)
_ZN39_INTERNAL_dc96d18d_4_k_cu_72ffb006_90684cuda3std3__45__cpo4cendE:
	.zero		1
	.type		_ZN39_INTERNAL_dc96d18d_4_k_cu_72ffb006_90684cuda3std6ranges3__45__cpo4swapE,@object
	.size		_ZN39_INTERNAL_dc96d18d_4_k_cu_72ffb006_90684cuda3std6ranges3__45__cpo4swapE,(.L_11 - _ZN39_INTERNAL_dc96d18d_4_k_cu_72ffb006_90684cuda3std6ranges3__45__cpo4swapE)
_ZN39_INTERNAL_dc96d18d_4_k_cu_72ffb006_90684cuda3std6ranges3__45__cpo4swapE:
	.zero		1
.L_11:


//--------------------- .nv.constant0._ZN7cutlass13device_kernelINS_4gemm6kernel13GemmUniversalIN4cute5tupleIJiiiiEEENS1_10collective13CollectiveMmaINS1_35MainloopSm100TmaUmmaWarpSpecializedILi3ELi2ELi2ENS5_IJNS4_1CILi2EEESB_NSA_ILi1EEEEEEEENS5_IJNSA_ILi256EEESF_NSA_ILi32EEEEEENS_12float_e4m3_tENS5_IJlSC_lEEESI_SJ_NS4_8TiledMMAINS4_8MMA_AtomIJNS4_10MMA_TraitsINS4_25SM100_MMA_F8F6F4_2x1SM_SSEJSI_SI_fSF_SF_NS4_17integral_constantINS4_4UMMA5MajorELSQ_0EEESR_NSO_INSP_7ScaleInELSS_0EEEST_EEEEEENS4_6LayoutINS5_IJSC_SC_SC_EEENS5_IJNSA_ILi0EEESY_SY_EEEEENS5_IJNS4_10UnderscoreES11_S11_EEEEENS4_28SM100_TMA_2SM_LOAD_MULTICASTENS4_14ComposedLayoutINS4_7SwizzleILi1ELi4ELi3EEENS4_18smem_ptr_flag_bitsILi8EEENSW_INS5_IJNSA_ILi8EEESG_EEENS5_IJSG_SC_EEEEEEEvNS4_8identityENS4_18SM100_TMA_2SM_LOADES1E_vS1F_EENS_8epilogue10collective18CollectiveEpilogueINS1I_23Sm100TmaWarpSpecializedILi4ELi2ELi64ELb0ELb0EEEJNS5_IJNSA_ILi128EEESF_SG_EEENS5_IJNSW_IS1N_SC_EENSW_INSA_ILi64EEESC_EEEEESI_SJ_SI_SJ_NS1I_6fusion15FusionCallbacksIS1M_NS1T_17LinearCombinationISI_fSI_fLNS_15FloatRoundStyleE2EEES1O_S1S_JEEENS4_5SM1004TMEM4LOAD26SM100_TMEM_LOAD_32dp32b64xENS4_13SM90_TMA_LOADENS15_INS16_ILi2ELi4ELi3EEES19_NSW_INS5_IJS1A_S1Q_EEENS5_IJS1Q_SC_EEEEEEENS4_39AutoVectorizingCopyWithAssumedAlignmentILi128EEENS4_14SM90_TMA_STOREES28_S2A_S2A_EEEvvEEEEvNT_6ParamsE --------------------------
	.section	.nv.constant0._ZN7cutlass13device_kernelINS_4gemm6kernel13GemmUniversalIN4cute5tupleIJiiiiEEENS1_10collective13CollectiveMmaINS1_35MainloopSm100TmaUmmaWarpSpecializedILi3ELi2ELi2ENS5_IJNS4_1CILi2EEESB_NSA_ILi1EEEEEEEENS5_IJNSA_ILi256EEESF_NSA_ILi32EEEEEENS_12float_e4m3_tENS5_IJlSC_lEEESI_SJ_NS4_8TiledMMAINS4_8MMA_AtomIJNS4_10MMA_TraitsINS4_25SM100_MMA_F8F6F4_2x1SM_SSEJSI_SI_fSF_SF_NS4_17integral_constantINS4_4UMMA5MajorELSQ_0EEESR_NSO_INSP_7ScaleInELSS_0EEEST_EEEEEENS4_6LayoutINS5_IJSC_SC_SC_EEENS5_IJNSA_ILi0EEESY_SY_EEEEENS5_IJNS4_10UnderscoreES11_S11_EEEEENS4_28SM100_TMA_2SM_LOAD_MULTICASTENS4_14ComposedLayoutINS4_7SwizzleILi1ELi4ELi3EEENS4_18smem_ptr_flag_bitsILi8EEENSW_INS5_IJNSA_ILi8EEESG_EEENS5_IJSG_SC_EEEEEEEvNS4_8identityENS4_18SM100_TMA_2SM_LOADES1E_vS1F_EENS_8epilogue10collective18CollectiveEpilogueINS1I_23Sm100TmaWarpSpecializedILi4ELi2ELi64ELb0ELb0EEEJNS5_IJNSA_ILi128EEESF_SG_EEENS5_IJNSW_IS1N_SC_EENSW_INSA_ILi64EEESC_EEEEESI_SJ_SI_SJ_NS1I_6fusion15FusionCallbacksIS1M_NS1T_17LinearCombinationISI_fSI_fLNS_15FloatRoundStyleE2EEES1O_S1S_JEEENS4_5SM1004TMEM4LOAD26SM100_TMEM_LOAD_32dp32b64xENS4_13SM90_TMA_LOADENS15_INS16_ILi2ELi4ELi3EEES19_NSW_INS5_IJS1A_S1Q_EEENS5_IJS1Q_SC_EEEEEEENS4_39AutoVectorizingCopyWithAssumedAlignmentILi128EEENS4_14SM90_TMA_STOREES28_S2A_S2A_EEEvvEEEEvNT_6ParamsE,"a",@progbits
	.sectionflags	@""
	.align	4
.nv.constant0._ZN7cutlass13device_kernelINS_4gemm6kernel13GemmUniversalIN4cute5tupleIJiiiiEEENS1_10collective13CollectiveMmaINS1_35MainloopSm100TmaUmmaWarpSpecializedILi3ELi2ELi2ENS5_IJNS4_1CILi2EEESB_NSA_ILi1EEEEEEEENS5_IJNSA_ILi256EEESF_NSA_ILi32EEEEEENS_12float_e4m3_tENS5_IJlSC_lEEESI_SJ_NS4_8TiledMMAINS4_8MMA_AtomIJNS4_10MMA_TraitsINS4_25SM100_MMA_F8F6F4_2x1SM_SSEJSI_SI_fSF_SF_NS4_17integral_constantINS4_4UMMA5MajorELSQ_0EEESR_NSO_INSP_7ScaleInELSS_0EEEST_EEEEEENS4_6LayoutINS5_IJSC_SC_SC_EEENS5_IJNSA_ILi0EEESY_SY_EEEEENS5_IJNS4_10UnderscoreES11_S11_EEEEENS4_28SM100_TMA_2SM_LOAD_MULTICASTENS4_14ComposedLayoutINS4_7SwizzleILi1ELi4ELi3EEENS4_18smem_ptr_flag_bitsILi8EEENSW_INS5_IJNSA_ILi8EEESG_EEENS5_IJSG_SC_EEEEEEEvNS4_8identityENS4_18SM100_TMA_2SM_LOADES1E_vS1F_EENS_8epilogue10collective18CollectiveEpilogueINS1I_23Sm100TmaWarpSpecializedILi4ELi2ELi64ELb0ELb0EEEJNS5_IJNSA_ILi128EEESF_SG_EEENS5_IJNSW_IS1N_SC_EENSW_INSA_ILi64EEESC_EEEEESI_SJ_SI_SJ_NS1I_6fusion15FusionCallbacksIS1M_NS1T_17LinearCombinationISI_fSI_fLNS_15FloatRoundStyleE2EEES1O_S1S_JEEENS4_5SM1004TMEM4LOAD26SM100_TMEM_LOAD_32dp32b64xENS4_13SM90_TMA_LOADENS15_INS16_ILi2ELi4ELi3EEES19_NSW_INS5_IJS1A_S1Q_EEENS5_IJS1Q_SC_EEEEEEENS4_39AutoVectorizingCopyWithAssumedAlignmentILi128EEENS4_14SM90_TMA_STOREES28_S2A_S2A_EEEvvEEEEvNT_6ParamsE:
	.zero		2944


//--------------------- SYMBOLS --------------------------

	.type		.nv.reservedSmem.offset0,@object
	.size		.nv.reservedSmem.offset0,0x4
	.type		.nv.reservedSmem.cap,@object
	.size		.nv.reservedSmem.cap,0x4
	.type		__assertfail,@function
